//
// Generated by NVIDIA NVVM Compiler
//
// Compiler Build ID: CL-36424714
// Cuda compilation tools, release 13.0, V13.0.88
// Based on NVVM 20.0.0
//

.version 9.0
.target sm_100
.address_size 64

.const .align 1 .b8 quanttbl[128] = {6, 4, 4, 5, 4, 4, 6, 5, 5, 5, 7, 6, 6, 7, 9, 16, 10, 9, 8, 8, 9, 19, 14, 14, 11, 16, 23, 20, 24, 12, 22, 20, 22, 22, 25, 28, 36, 31, 25, 27, 34, 27, 22, 22, 32, 43, 32, 34, 38, 39, 41, 41, 41, 24, 30, 45, 48, 44, 40, 48, 36, 40, 41, 39, 6, 7, 7, 9, 8, 9, 18, 10, 10, 18, 39, 26, 22, 26, 39, 39, 39, 39, 39, 39, 39, 39, 39, 39, 39, 39, 39, 39, 39, 39, 39, 39, 39, 39, 39, 39, 39, 39, 39, 39, 39, 39, 39, 39, 39, 39, 39, 39, 39, 39, 39, 39, 39, 39, 39, 39, 39, 39, 39, 39, 39, 39, 39, 39};
.const .align 1 .b8 zigzag_U[64] = {0, 1, 0, 0, 1, 2, 3, 2, 1, 0, 0, 1, 2, 3, 4, 5, 4, 3, 2, 1, 0, 0, 1, 2, 3, 4, 5, 6, 7, 6, 5, 4, 3, 2, 1, 0, 1, 2, 3, 4, 5, 6, 7, 7, 6, 5, 4, 3, 2, 3, 4, 5, 6, 7, 7, 6, 5, 4, 5, 6, 7, 7, 6, 7};
.const .align 1 .b8 zigzag_V[64] = {0, 0, 1, 2, 1, 0, 0, 1, 2, 3, 4, 3, 2, 1, 0, 0, 1, 2, 3, 4, 5, 6, 5, 4, 3, 2, 1, 0, 0, 1, 2, 3, 4, 5, 6, 7, 7, 6, 5, 4, 3, 2, 1, 2, 3, 4, 5, 6, 7, 7, 6, 5, 4, 3, 4, 5, 6, 7, 7, 6, 5, 6, 7, 7};
.const .align 4 .b8 dctlookup[256] = {0, 0, 128, 63, 186, 20, 123, 63, 102, 131, 108, 63, 56, 219, 84, 63, 247, 4, 53, 63, 214, 57, 14, 63, 7, 239, 195, 62, 172, 197, 71, 62, 0, 0, 128, 63, 56, 219, 84, 63, 7, 239, 195, 62, 172, 197, 71, 190, 247, 4, 53, 191, 186, 20, 123, 191, 102, 131, 108, 191, 214, 57, 14, 191, 0, 0, 128, 63, 214, 57, 14, 63, 7, 239, 195, 190, 186, 20, 123, 191, 247, 4, 53, 191, 172, 197, 71, 62, 102, 131, 108, 63, 56, 219, 84, 63, 0, 0, 128, 63, 172, 197, 71, 62, 102, 131, 108, 191, 214, 57, 14, 191, 247, 4, 53, 63, 56, 219, 84, 63, 7, 239, 195, 190, 186, 20, 123, 191, 0, 0, 128, 63, 172, 197, 71, 190, 102, 131, 108, 191, 214, 57, 14, 63, 247, 4, 53, 63, 56, 219, 84, 191, 7, 239, 195, 190, 186, 20, 123, 63, 0, 0, 128, 63, 214, 57, 14, 191, 7, 239, 195, 190, 186, 20, 123, 63, 247, 4, 53, 191, 172, 197, 71, 190, 102, 131, 108, 63, 56, 219, 84, 191, 0, 0, 128, 63, 56, 219, 84, 191, 7, 239, 195, 62, 172, 197, 71, 62, 247, 4, 53, 191, 186, 20, 123, 63, 102, 131, 108, 191, 214, 57, 14, 63, 0, 0, 128, 63, 186, 20, 123, 191, 102, 131, 108, 63, 56, 219, 84, 191, 247, 4, 53, 63, 214, 57, 14, 191, 7, 239, 195, 62, 172, 197, 71, 190};

.entry _Z24k_dequant_idct_block_8x8PsPhjjS0_h(
	.param .u64 .ptr .align 1 _Z24k_dequant_idct_block_8x8PsPhjjS0_h_param_0,
	.param .u64 .ptr .align 1 _Z24k_dequant_idct_block_8x8PsPhjjS0_h_param_1,
	.param .u32 _Z24k_dequant_idct_block_8x8PsPhjjS0_h_param_2,
	.param .u32 _Z24k_dequant_idct_block_8x8PsPhjjS0_h_param_3,
	.param .u64 .ptr .align 1 _Z24k_dequant_idct_block_8x8PsPhjjS0_h_param_4,
	.param .u8 _Z24k_dequant_idct_block_8x8PsPhjjS0_h_param_5
)
{
	.local .align 16 .b8 	__local_depot0[512];
	.reg .b64 	%SP;
	.reg .b64 	%SPL;
	.reg .pred 	%p<131>;
	.reg .b16 	%rs<322>;
	.reg .b32 	%r<386>;
	.reg .b32 	%f<754>;
	.reg .b64 	%rd<479>;

	mov.u64 	%SPL, __local_depot0;
	ld.param.u64 	%rd10, [_Z24k_dequant_idct_block_8x8PsPhjjS0_h_param_0];
	ld.param.u32 	%r5, [_Z24k_dequant_idct_block_8x8PsPhjjS0_h_param_2];
	ld.param.u8 	%rs1, [_Z24k_dequant_idct_block_8x8PsPhjjS0_h_param_5];
	cvta.to.global.u64 	%rd11, %rd10;
	add.u64 	%rd1, %SPL, 0;
	add.u64 	%rd2, %SPL, 256;
	mov.u32 	%r7, %ctaid.x;
	mov.u32 	%r8, %tid.x;
	mul.lo.s32 	%r9, %r5, %r7;
	shl.b32 	%r10, %r9, 3;
	shl.b32 	%r11, %r8, 6;
	add.s32 	%r12, %r10, %r11;
	mul.wide.u32 	%rd14, %r12, 2;
	add.s64 	%rd15, %rd11, %rd14;
	ld.global.u16 	%rs2, [%rd15];
	cvt.rn.f32.s16 	%f48, %rs2;
	ld.global.u16 	%rs3, [%rd15+2];
	cvt.rn.f32.s16 	%f49, %rs3;
	ld.global.u16 	%rs4, [%rd15+4];
	cvt.rn.f32.s16 	%f50, %rs4;
	ld.global.u16 	%rs5, [%rd15+6];
	cvt.rn.f32.s16 	%f51, %rs5;
	st.local.v4.f32 	[%rd2], {%f48, %f49, %f50, %f51};
	ld.global.u16 	%rs6, [%rd15+8];
	cvt.rn.f32.s16 	%f52, %rs6;
	ld.global.u16 	%rs7, [%rd15+10];
	cvt.rn.f32.s16 	%f53, %rs7;
	ld.global.u16 	%rs8, [%rd15+12];
	cvt.rn.f32.s16 	%f54, %rs8;
	ld.global.u16 	%rs9, [%rd15+14];
	cvt.rn.f32.s16 	%f55, %rs9;
	st.local.v4.f32 	[%rd2+16], {%f52, %f53, %f54, %f55};
	ld.global.u16 	%rs10, [%rd15+16];
	cvt.rn.f32.s16 	%f56, %rs10;
	ld.global.u16 	%rs11, [%rd15+18];
	cvt.rn.f32.s16 	%f57, %rs11;
	ld.global.u16 	%rs12, [%rd15+20];
	cvt.rn.f32.s16 	%f58, %rs12;
	ld.global.u16 	%rs13, [%rd15+22];
	cvt.rn.f32.s16 	%f59, %rs13;
	st.local.v4.f32 	[%rd2+32], {%f56, %f57, %f58, %f59};
	ld.global.u16 	%rs14, [%rd15+24];
	cvt.rn.f32.s16 	%f60, %rs14;
	ld.global.u16 	%rs15, [%rd15+26];
	cvt.rn.f32.s16 	%f61, %rs15;
	ld.global.u16 	%rs16, [%rd15+28];
	cvt.rn.f32.s16 	%f62, %rs16;
	ld.global.u16 	%rs17, [%rd15+30];
	cvt.rn.f32.s16 	%f63, %rs17;
	st.local.v4.f32 	[%rd2+48], {%f60, %f61, %f62, %f63};
	ld.global.u16 	%rs18, [%rd15+32];
	cvt.rn.f32.s16 	%f64, %rs18;
	ld.global.u16 	%rs19, [%rd15+34];
	cvt.rn.f32.s16 	%f65, %rs19;
	ld.global.u16 	%rs20, [%rd15+36];
	cvt.rn.f32.s16 	%f66, %rs20;
	ld.global.u16 	%rs21, [%rd15+38];
	cvt.rn.f32.s16 	%f67, %rs21;
	st.local.v4.f32 	[%rd2+64], {%f64, %f65, %f66, %f67};
	ld.global.u16 	%rs22, [%rd15+40];
	cvt.rn.f32.s16 	%f68, %rs22;
	ld.global.u16 	%rs23, [%rd15+42];
	cvt.rn.f32.s16 	%f69, %rs23;
	ld.global.u16 	%rs24, [%rd15+44];
	cvt.rn.f32.s16 	%f70, %rs24;
	ld.global.u16 	%rs25, [%rd15+46];
	cvt.rn.f32.s16 	%f71, %rs25;
	st.local.v4.f32 	[%rd2+80], {%f68, %f69, %f70, %f71};
	ld.global.u16 	%rs26, [%rd15+48];
	cvt.rn.f32.s16 	%f72, %rs26;
	ld.global.u16 	%rs27, [%rd15+50];
	cvt.rn.f32.s16 	%f73, %rs27;
	ld.global.u16 	%rs28, [%rd15+52];
	cvt.rn.f32.s16 	%f74, %rs28;
	ld.global.u16 	%rs29, [%rd15+54];
	cvt.rn.f32.s16 	%f75, %rs29;
	st.local.v4.f32 	[%rd2+96], {%f72, %f73, %f74, %f75};
	ld.global.u16 	%rs30, [%rd15+56];
	cvt.rn.f32.s16 	%f76, %rs30;
	ld.global.u16 	%rs31, [%rd15+58];
	cvt.rn.f32.s16 	%f77, %rs31;
	ld.global.u16 	%rs32, [%rd15+60];
	cvt.rn.f32.s16 	%f78, %rs32;
	ld.global.u16 	%rs33, [%rd15+62];
	cvt.rn.f32.s16 	%f79, %rs33;
	st.local.v4.f32 	[%rd2+112], {%f76, %f77, %f78, %f79};
	ld.global.u16 	%rs34, [%rd15+64];
	cvt.rn.f32.s16 	%f80, %rs34;
	ld.global.u16 	%rs35, [%rd15+66];
	cvt.rn.f32.s16 	%f81, %rs35;
	ld.global.u16 	%rs36, [%rd15+68];
	cvt.rn.f32.s16 	%f82, %rs36;
	ld.global.u16 	%rs37, [%rd15+70];
	cvt.rn.f32.s16 	%f83, %rs37;
	st.local.v4.f32 	[%rd2+128], {%f80, %f81, %f82, %f83};
	ld.global.u16 	%rs38, [%rd15+72];
	cvt.rn.f32.s16 	%f84, %rs38;
	ld.global.u16 	%rs39, [%rd15+74];
	cvt.rn.f32.s16 	%f85, %rs39;
	ld.global.u16 	%rs40, [%rd15+76];
	cvt.rn.f32.s16 	%f86, %rs40;
	ld.global.u16 	%rs41, [%rd15+78];
	cvt.rn.f32.s16 	%f87, %rs41;
	st.local.v4.f32 	[%rd2+144], {%f84, %f85, %f86, %f87};
	ld.global.u16 	%rs42, [%rd15+80];
	cvt.rn.f32.s16 	%f88, %rs42;
	ld.global.u16 	%rs43, [%rd15+82];
	cvt.rn.f32.s16 	%f89, %rs43;
	ld.global.u16 	%rs44, [%rd15+84];
	cvt.rn.f32.s16 	%f90, %rs44;
	ld.global.u16 	%rs45, [%rd15+86];
	cvt.rn.f32.s16 	%f91, %rs45;
	st.local.v4.f32 	[%rd2+160], {%f88, %f89, %f90, %f91};
	ld.global.u16 	%rs46, [%rd15+88];
	cvt.rn.f32.s16 	%f92, %rs46;
	ld.global.u16 	%rs47, [%rd15+90];
	cvt.rn.f32.s16 	%f93, %rs47;
	ld.global.u16 	%rs48, [%rd15+92];
	cvt.rn.f32.s16 	%f94, %rs48;
	ld.global.u16 	%rs49, [%rd15+94];
	cvt.rn.f32.s16 	%f95, %rs49;
	st.local.v4.f32 	[%rd2+176], {%f92, %f93, %f94, %f95};
	ld.global.u16 	%rs50, [%rd15+96];
	cvt.rn.f32.s16 	%f96, %rs50;
	ld.global.u16 	%rs51, [%rd15+98];
	cvt.rn.f32.s16 	%f97, %rs51;
	ld.global.u16 	%rs52, [%rd15+100];
	cvt.rn.f32.s16 	%f98, %rs52;
	ld.global.u16 	%rs53, [%rd15+102];
	cvt.rn.f32.s16 	%f99, %rs53;
	st.local.v4.f32 	[%rd2+192], {%f96, %f97, %f98, %f99};
	ld.global.u16 	%rs54, [%rd15+104];
	cvt.rn.f32.s16 	%f100, %rs54;
	ld.global.u16 	%rs55, [%rd15+106];
	cvt.rn.f32.s16 	%f101, %rs55;
	ld.global.u16 	%rs56, [%rd15+108];
	cvt.rn.f32.s16 	%f102, %rs56;
	ld.global.u16 	%rs57, [%rd15+110];
	cvt.rn.f32.s16 	%f103, %rs57;
	st.local.v4.f32 	[%rd2+208], {%f100, %f101, %f102, %f103};
	ld.global.u16 	%rs58, [%rd15+112];
	cvt.rn.f32.s16 	%f104, %rs58;
	ld.global.u16 	%rs59, [%rd15+114];
	cvt.rn.f32.s16 	%f105, %rs59;
	ld.global.u16 	%rs60, [%rd15+116];
	cvt.rn.f32.s16 	%f106, %rs60;
	ld.global.u16 	%rs61, [%rd15+118];
	cvt.rn.f32.s16 	%f107, %rs61;
	st.local.v4.f32 	[%rd2+224], {%f104, %f105, %f106, %f107};
	ld.global.u16 	%rs62, [%rd15+120];
	cvt.rn.f32.s16 	%f108, %rs62;
	ld.global.u16 	%rs63, [%rd15+122];
	cvt.rn.f32.s16 	%f109, %rs63;
	ld.global.u16 	%rs64, [%rd15+124];
	cvt.rn.f32.s16 	%f110, %rs64;
	ld.global.u16 	%rs65, [%rd15+126];
	cvt.rn.f32.s16 	%f111, %rs65;
	st.local.v4.f32 	[%rd2+240], {%f108, %f109, %f110, %f111};
	cvt.u32.u16 	%r13, %rs1;
	mul.wide.u32 	%rd16, %r13, 64;
	mov.u64 	%rd17, quanttbl;
	add.s64 	%rd18, %rd17, %rd16;
	ld.const.u8 	%rd19, [zigzag_U];
	ld.const.u8 	%r14, [zigzag_V];
	ld.const.u8 	%rs66, [%rd18];
	cvt.rn.f32.u16 	%f112, %rs66;
	mul.f32 	%f113, %f48, %f112;
	mul.f32 	%f114, %f113, 0f3E800000;
	cvt.rni.f32.f32 	%f115, %f114;
	mul.wide.u32 	%rd20, %r14, 8;
	add.s64 	%rd21, %rd20, %rd19;
	shl.b64 	%rd22, %rd21, 2;
	add.s64 	%rd23, %rd1, %rd22;
	st.local.f32 	[%rd23], %f115;
	ld.const.u8 	%rd24, [zigzag_U+1];
	ld.const.u8 	%r15, [zigzag_V+1];
	ld.const.u8 	%rs67, [%rd18+1];
	cvt.rn.f32.u16 	%f116, %rs67;
	mul.f32 	%f117, %f49, %f116;
	mul.f32 	%f118, %f117, 0f3E800000;
	cvt.rni.f32.f32 	%f119, %f118;
	mul.wide.u32 	%rd25, %r15, 8;
	add.s64 	%rd26, %rd25, %rd24;
	shl.b64 	%rd27, %rd26, 2;
	add.s64 	%rd28, %rd1, %rd27;
	st.local.f32 	[%rd28], %f119;
	ld.const.u8 	%rd29, [zigzag_U+2];
	ld.const.u8 	%r16, [zigzag_V+2];
	ld.const.u8 	%rs68, [%rd18+2];
	cvt.rn.f32.u16 	%f120, %rs68;
	mul.f32 	%f121, %f50, %f120;
	mul.f32 	%f122, %f121, 0f3E800000;
	cvt.rni.f32.f32 	%f123, %f122;
	mul.wide.u32 	%rd30, %r16, 8;
	add.s64 	%rd31, %rd30, %rd29;
	shl.b64 	%rd32, %rd31, 2;
	add.s64 	%rd33, %rd1, %rd32;
	st.local.f32 	[%rd33], %f123;
	ld.const.u8 	%rd34, [zigzag_U+3];
	ld.const.u8 	%r17, [zigzag_V+3];
	ld.const.u8 	%rs69, [%rd18+3];
	cvt.rn.f32.u16 	%f124, %rs69;
	mul.f32 	%f125, %f51, %f124;
	mul.f32 	%f126, %f125, 0f3E800000;
	cvt.rni.f32.f32 	%f127, %f126;
	mul.wide.u32 	%rd35, %r17, 8;
	add.s64 	%rd36, %rd35, %rd34;
	shl.b64 	%rd37, %rd36, 2;
	add.s64 	%rd38, %rd1, %rd37;
	st.local.f32 	[%rd38], %f127;
	ld.const.u8 	%rd39, [zigzag_U+4];
	ld.const.u8 	%r18, [zigzag_V+4];
	ld.const.u8 	%rs70, [%rd18+4];
	cvt.rn.f32.u16 	%f128, %rs70;
	mul.f32 	%f129, %f52, %f128;
	mul.f32 	%f130, %f129, 0f3E800000;
	cvt.rni.f32.f32 	%f131, %f130;
	mul.wide.u32 	%rd40, %r18, 8;
	add.s64 	%rd41, %rd40, %rd39;
	shl.b64 	%rd42, %rd41, 2;
	add.s64 	%rd43, %rd1, %rd42;
	st.local.f32 	[%rd43], %f131;
	ld.const.u8 	%rd44, [zigzag_U+5];
	ld.const.u8 	%r19, [zigzag_V+5];
	ld.const.u8 	%rs71, [%rd18+5];
	cvt.rn.f32.u16 	%f132, %rs71;
	mul.f32 	%f133, %f53, %f132;
	mul.f32 	%f134, %f133, 0f3E800000;
	cvt.rni.f32.f32 	%f135, %f134;
	mul.wide.u32 	%rd45, %r19, 8;
	add.s64 	%rd46, %rd45, %rd44;
	shl.b64 	%rd47, %rd46, 2;
	add.s64 	%rd48, %rd1, %rd47;
	st.local.f32 	[%rd48], %f135;
	ld.const.u8 	%rd49, [zigzag_U+6];
	ld.const.u8 	%r20, [zigzag_V+6];
	ld.const.u8 	%rs72, [%rd18+6];
	cvt.rn.f32.u16 	%f136, %rs72;
	mul.f32 	%f137, %f54, %f136;
	mul.f32 	%f138, %f137, 0f3E800000;
	cvt.rni.f32.f32 	%f139, %f138;
	mul.wide.u32 	%rd50, %r20, 8;
	add.s64 	%rd51, %rd50, %rd49;
	shl.b64 	%rd52, %rd51, 2;
	add.s64 	%rd53, %rd1, %rd52;
	st.local.f32 	[%rd53], %f139;
	ld.const.u8 	%rd54, [zigzag_U+7];
	ld.const.u8 	%r21, [zigzag_V+7];
	ld.const.u8 	%rs73, [%rd18+7];
	cvt.rn.f32.u16 	%f140, %rs73;
	mul.f32 	%f141, %f55, %f140;
	mul.f32 	%f142, %f141, 0f3E800000;
	cvt.rni.f32.f32 	%f143, %f142;
	mul.wide.u32 	%rd55, %r21, 8;
	add.s64 	%rd56, %rd55, %rd54;
	shl.b64 	%rd57, %rd56, 2;
	add.s64 	%rd58, %rd1, %rd57;
	st.local.f32 	[%rd58], %f143;
	ld.const.u8 	%rd59, [zigzag_U+8];
	ld.const.u8 	%r22, [zigzag_V+8];
	ld.const.u8 	%rs74, [%rd18+8];
	cvt.rn.f32.u16 	%f144, %rs74;
	mul.f32 	%f145, %f56, %f144;
	mul.f32 	%f146, %f145, 0f3E800000;
	cvt.rni.f32.f32 	%f147, %f146;
	mul.wide.u32 	%rd60, %r22, 8;
	add.s64 	%rd61, %rd60, %rd59;
	shl.b64 	%rd62, %rd61, 2;
	add.s64 	%rd63, %rd1, %rd62;
	st.local.f32 	[%rd63], %f147;
	ld.const.u8 	%rd64, [zigzag_U+9];
	ld.const.u8 	%r23, [zigzag_V+9];
	ld.const.u8 	%rs75, [%rd18+9];
	cvt.rn.f32.u16 	%f148, %rs75;
	mul.f32 	%f149, %f57, %f148;
	mul.f32 	%f150, %f149, 0f3E800000;
	cvt.rni.f32.f32 	%f151, %f150;
	mul.wide.u32 	%rd65, %r23, 8;
	add.s64 	%rd66, %rd65, %rd64;
	shl.b64 	%rd67, %rd66, 2;
	add.s64 	%rd68, %rd1, %rd67;
	st.local.f32 	[%rd68], %f151;
	ld.const.u8 	%rd69, [zigzag_U+10];
	ld.const.u8 	%r24, [zigzag_V+10];
	ld.const.u8 	%rs76, [%rd18+10];
	cvt.rn.f32.u16 	%f152, %rs76;
	mul.f32 	%f153, %f58, %f152;
	mul.f32 	%f154, %f153, 0f3E800000;
	cvt.rni.f32.f32 	%f155, %f154;
	mul.wide.u32 	%rd70, %r24, 8;
	add.s64 	%rd71, %rd70, %rd69;
	shl.b64 	%rd72, %rd71, 2;
	add.s64 	%rd73, %rd1, %rd72;
	st.local.f32 	[%rd73], %f155;
	ld.const.u8 	%rd74, [zigzag_U+11];
	ld.const.u8 	%r25, [zigzag_V+11];
	ld.const.u8 	%rs77, [%rd18+11];
	cvt.rn.f32.u16 	%f156, %rs77;
	mul.f32 	%f157, %f59, %f156;
	mul.f32 	%f158, %f157, 0f3E800000;
	cvt.rni.f32.f32 	%f159, %f158;
	mul.wide.u32 	%rd75, %r25, 8;
	add.s64 	%rd76, %rd75, %rd74;
	shl.b64 	%rd77, %rd76, 2;
	add.s64 	%rd78, %rd1, %rd77;
	st.local.f32 	[%rd78], %f159;
	ld.const.u8 	%rd79, [zigzag_U+12];
	ld.const.u8 	%r26, [zigzag_V+12];
	ld.const.u8 	%rs78, [%rd18+12];
	cvt.rn.f32.u16 	%f160, %rs78;
	mul.f32 	%f161, %f60, %f160;
	mul.f32 	%f162, %f161, 0f3E800000;
	cvt.rni.f32.f32 	%f163, %f162;
	mul.wide.u32 	%rd80, %r26, 8;
	add.s64 	%rd81, %rd80, %rd79;
	shl.b64 	%rd82, %rd81, 2;
	add.s64 	%rd83, %rd1, %rd82;
	st.local.f32 	[%rd83], %f163;
	ld.const.u8 	%rd84, [zigzag_U+13];
	ld.const.u8 	%r27, [zigzag_V+13];
	ld.const.u8 	%rs79, [%rd18+13];
	cvt.rn.f32.u16 	%f164, %rs79;
	mul.f32 	%f165, %f61, %f164;
	mul.f32 	%f166, %f165, 0f3E800000;
	cvt.rni.f32.f32 	%f167, %f166;
	mul.wide.u32 	%rd85, %r27, 8;
	add.s64 	%rd86, %rd85, %rd84;
	shl.b64 	%rd87, %rd86, 2;
	add.s64 	%rd88, %rd1, %rd87;
	st.local.f32 	[%rd88], %f167;
	ld.const.u8 	%rd89, [zigzag_U+14];
	ld.const.u8 	%r28, [zigzag_V+14];
	ld.const.u8 	%rs80, [%rd18+14];
	cvt.rn.f32.u16 	%f168, %rs80;
	mul.f32 	%f169, %f62, %f168;
	mul.f32 	%f170, %f169, 0f3E800000;
	cvt.rni.f32.f32 	%f171, %f170;
	mul.wide.u32 	%rd90, %r28, 8;
	add.s64 	%rd91, %rd90, %rd89;
	shl.b64 	%rd92, %rd91, 2;
	add.s64 	%rd93, %rd1, %rd92;
	st.local.f32 	[%rd93], %f171;
	ld.const.u8 	%rd94, [zigzag_U+15];
	ld.const.u8 	%r29, [zigzag_V+15];
	ld.const.u8 	%rs81, [%rd18+15];
	cvt.rn.f32.u16 	%f172, %rs81;
	mul.f32 	%f173, %f63, %f172;
	mul.f32 	%f174, %f173, 0f3E800000;
	cvt.rni.f32.f32 	%f175, %f174;
	mul.wide.u32 	%rd95, %r29, 8;
	add.s64 	%rd96, %rd95, %rd94;
	shl.b64 	%rd97, %rd96, 2;
	add.s64 	%rd98, %rd1, %rd97;
	st.local.f32 	[%rd98], %f175;
	ld.const.u8 	%rd99, [zigzag_U+16];
	ld.const.u8 	%r30, [zigzag_V+16];
	ld.const.u8 	%rs82, [%rd18+16];
	cvt.rn.f32.u16 	%f176, %rs82;
	mul.f32 	%f177, %f64, %f176;
	mul.f32 	%f178, %f177, 0f3E800000;
	cvt.rni.f32.f32 	%f179, %f178;
	mul.wide.u32 	%rd100, %r30, 8;
	add.s64 	%rd101, %rd100, %rd99;
	shl.b64 	%rd102, %rd101, 2;
	add.s64 	%rd103, %rd1, %rd102;
	st.local.f32 	[%rd103], %f179;
	ld.const.u8 	%rd104, [zigzag_U+17];
	ld.const.u8 	%r31, [zigzag_V+17];
	ld.const.u8 	%rs83, [%rd18+17];
	cvt.rn.f32.u16 	%f180, %rs83;
	mul.f32 	%f181, %f65, %f180;
	mul.f32 	%f182, %f181, 0f3E800000;
	cvt.rni.f32.f32 	%f183, %f182;
	mul.wide.u32 	%rd105, %r31, 8;
	add.s64 	%rd106, %rd105, %rd104;
	shl.b64 	%rd107, %rd106, 2;
	add.s64 	%rd108, %rd1, %rd107;
	st.local.f32 	[%rd108], %f183;
	ld.const.u8 	%rd109, [zigzag_U+18];
	ld.const.u8 	%r32, [zigzag_V+18];
	ld.const.u8 	%rs84, [%rd18+18];
	cvt.rn.f32.u16 	%f184, %rs84;
	mul.f32 	%f185, %f66, %f184;
	mul.f32 	%f186, %f185, 0f3E800000;
	cvt.rni.f32.f32 	%f187, %f186;
	mul.wide.u32 	%rd110, %r32, 8;
	add.s64 	%rd111, %rd110, %rd109;
	shl.b64 	%rd112, %rd111, 2;
	add.s64 	%rd113, %rd1, %rd112;
	st.local.f32 	[%rd113], %f187;
	ld.const.u8 	%rd114, [zigzag_U+19];
	ld.const.u8 	%r33, [zigzag_V+19];
	ld.const.u8 	%rs85, [%rd18+19];
	cvt.rn.f32.u16 	%f188, %rs85;
	mul.f32 	%f189, %f67, %f188;
	mul.f32 	%f190, %f189, 0f3E800000;
	cvt.rni.f32.f32 	%f191, %f190;
	mul.wide.u32 	%rd115, %r33, 8;
	add.s64 	%rd116, %rd115, %rd114;
	shl.b64 	%rd117, %rd116, 2;
	add.s64 	%rd118, %rd1, %rd117;
	st.local.f32 	[%rd118], %f191;
	ld.const.u8 	%rd119, [zigzag_U+20];
	ld.const.u8 	%r34, [zigzag_V+20];
	ld.const.u8 	%rs86, [%rd18+20];
	cvt.rn.f32.u16 	%f192, %rs86;
	mul.f32 	%f193, %f68, %f192;
	mul.f32 	%f194, %f193, 0f3E800000;
	cvt.rni.f32.f32 	%f195, %f194;
	mul.wide.u32 	%rd120, %r34, 8;
	add.s64 	%rd121, %rd120, %rd119;
	shl.b64 	%rd122, %rd121, 2;
	add.s64 	%rd123, %rd1, %rd122;
	st.local.f32 	[%rd123], %f195;
	ld.const.u8 	%rd124, [zigzag_U+21];
	ld.const.u8 	%r35, [zigzag_V+21];
	ld.const.u8 	%rs87, [%rd18+21];
	cvt.rn.f32.u16 	%f196, %rs87;
	mul.f32 	%f197, %f69, %f196;
	mul.f32 	%f198, %f197, 0f3E800000;
	cvt.rni.f32.f32 	%f199, %f198;
	mul.wide.u32 	%rd125, %r35, 8;
	add.s64 	%rd126, %rd125, %rd124;
	shl.b64 	%rd127, %rd126, 2;
	add.s64 	%rd128, %rd1, %rd127;
	st.local.f32 	[%rd128], %f199;
	ld.const.u8 	%rd129, [zigzag_U+22];
	ld.const.u8 	%r36, [zigzag_V+22];
	ld.const.u8 	%rs88, [%rd18+22];
	cvt.rn.f32.u16 	%f200, %rs88;
	mul.f32 	%f201, %f70, %f200;
	mul.f32 	%f202, %f201, 0f3E800000;
	cvt.rni.f32.f32 	%f203, %f202;
	mul.wide.u32 	%rd130, %r36, 8;
	add.s64 	%rd131, %rd130, %rd129;
	shl.b64 	%rd132, %rd131, 2;
	add.s64 	%rd133, %rd1, %rd132;
	st.local.f32 	[%rd133], %f203;
	ld.const.u8 	%rd134, [zigzag_U+23];
	ld.const.u8 	%r37, [zigzag_V+23];
	ld.const.u8 	%rs89, [%rd18+23];
	cvt.rn.f32.u16 	%f204, %rs89;
	mul.f32 	%f205, %f71, %f204;
	mul.f32 	%f206, %f205, 0f3E800000;
	cvt.rni.f32.f32 	%f207, %f206;
	mul.wide.u32 	%rd135, %r37, 8;
	add.s64 	%rd136, %rd135, %rd134;
	shl.b64 	%rd137, %rd136, 2;
	add.s64 	%rd138, %rd1, %rd137;
	st.local.f32 	[%rd138], %f207;
	ld.const.u8 	%rd139, [zigzag_U+24];
	ld.const.u8 	%r38, [zigzag_V+24];
	ld.const.u8 	%rs90, [%rd18+24];
	cvt.rn.f32.u16 	%f208, %rs90;
	mul.f32 	%f209, %f72, %f208;
	mul.f32 	%f210, %f209, 0f3E800000;
	cvt.rni.f32.f32 	%f211, %f210;
	mul.wide.u32 	%rd140, %r38, 8;
	add.s64 	%rd141, %rd140, %rd139;
	shl.b64 	%rd142, %rd141, 2;
	add.s64 	%rd143, %rd1, %rd142;
	st.local.f32 	[%rd143], %f211;
	ld.const.u8 	%rd144, [zigzag_U+25];
	ld.const.u8 	%r39, [zigzag_V+25];
	ld.const.u8 	%rs91, [%rd18+25];
	cvt.rn.f32.u16 	%f212, %rs91;
	mul.f32 	%f213, %f73, %f212;
	mul.f32 	%f214, %f213, 0f3E800000;
	cvt.rni.f32.f32 	%f215, %f214;
	mul.wide.u32 	%rd145, %r39, 8;
	add.s64 	%rd146, %rd145, %rd144;
	shl.b64 	%rd147, %rd146, 2;
	add.s64 	%rd148, %rd1, %rd147;
	st.local.f32 	[%rd148], %f215;
	ld.const.u8 	%rd149, [zigzag_U+26];
	ld.const.u8 	%r40, [zigzag_V+26];
	ld.const.u8 	%rs92, [%rd18+26];
	cvt.rn.f32.u16 	%f216, %rs92;
	mul.f32 	%f217, %f74, %f216;
	mul.f32 	%f218, %f217, 0f3E800000;
	cvt.rni.f32.f32 	%f219, %f218;
	mul.wide.u32 	%rd150, %r40, 8;
	add.s64 	%rd151, %rd150, %rd149;
	shl.b64 	%rd152, %rd151, 2;
	add.s64 	%rd153, %rd1, %rd152;
	st.local.f32 	[%rd153], %f219;
	ld.const.u8 	%rd154, [zigzag_U+27];
	ld.const.u8 	%r41, [zigzag_V+27];
	ld.const.u8 	%rs93, [%rd18+27];
	cvt.rn.f32.u16 	%f220, %rs93;
	mul.f32 	%f221, %f75, %f220;
	mul.f32 	%f222, %f221, 0f3E800000;
	cvt.rni.f32.f32 	%f223, %f222;
	mul.wide.u32 	%rd155, %r41, 8;
	add.s64 	%rd156, %rd155, %rd154;
	shl.b64 	%rd157, %rd156, 2;
	add.s64 	%rd158, %rd1, %rd157;
	st.local.f32 	[%rd158], %f223;
	ld.const.u8 	%rd159, [zigzag_U+28];
	ld.const.u8 	%r42, [zigzag_V+28];
	ld.const.u8 	%rs94, [%rd18+28];
	cvt.rn.f32.u16 	%f224, %rs94;
	mul.f32 	%f225, %f76, %f224;
	mul.f32 	%f226, %f225, 0f3E800000;
	cvt.rni.f32.f32 	%f227, %f226;
	mul.wide.u32 	%rd160, %r42, 8;
	add.s64 	%rd161, %rd160, %rd159;
	shl.b64 	%rd162, %rd161, 2;
	add.s64 	%rd163, %rd1, %rd162;
	st.local.f32 	[%rd163], %f227;
	ld.const.u8 	%rd164, [zigzag_U+29];
	ld.const.u8 	%r43, [zigzag_V+29];
	ld.const.u8 	%rs95, [%rd18+29];
	cvt.rn.f32.u16 	%f228, %rs95;
	mul.f32 	%f229, %f77, %f228;
	mul.f32 	%f230, %f229, 0f3E800000;
	cvt.rni.f32.f32 	%f231, %f230;
	mul.wide.u32 	%rd165, %r43, 8;
	add.s64 	%rd166, %rd165, %rd164;
	shl.b64 	%rd167, %rd166, 2;
	add.s64 	%rd168, %rd1, %rd167;
	st.local.f32 	[%rd168], %f231;
	ld.const.u8 	%rd169, [zigzag_U+30];
	ld.const.u8 	%r44, [zigzag_V+30];
	ld.const.u8 	%rs96, [%rd18+30];
	cvt.rn.f32.u16 	%f232, %rs96;
	mul.f32 	%f233, %f78, %f232;
	mul.f32 	%f234, %f233, 0f3E800000;
	cvt.rni.f32.f32 	%f235, %f234;
	mul.wide.u32 	%rd170, %r44, 8;
	add.s64 	%rd171, %rd170, %rd169;
	shl.b64 	%rd172, %rd171, 2;
	add.s64 	%rd173, %rd1, %rd172;
	st.local.f32 	[%rd173], %f235;
	ld.const.u8 	%rd174, [zigzag_U+31];
	ld.const.u8 	%r45, [zigzag_V+31];
	ld.const.u8 	%rs97, [%rd18+31];
	cvt.rn.f32.u16 	%f236, %rs97;
	mul.f32 	%f237, %f79, %f236;
	mul.f32 	%f238, %f237, 0f3E800000;
	cvt.rni.f32.f32 	%f239, %f238;
	mul.wide.u32 	%rd175, %r45, 8;
	add.s64 	%rd176, %rd175, %rd174;
	shl.b64 	%rd177, %rd176, 2;
	add.s64 	%rd178, %rd1, %rd177;
	st.local.f32 	[%rd178], %f239;
	ld.const.u8 	%rd179, [zigzag_U+32];
	ld.const.u8 	%r46, [zigzag_V+32];
	ld.const.u8 	%rs98, [%rd18+32];
	cvt.rn.f32.u16 	%f240, %rs98;
	mul.f32 	%f241, %f80, %f240;
	mul.f32 	%f242, %f241, 0f3E800000;
	cvt.rni.f32.f32 	%f243, %f242;
	mul.wide.u32 	%rd180, %r46, 8;
	add.s64 	%rd181, %rd180, %rd179;
	shl.b64 	%rd182, %rd181, 2;
	add.s64 	%rd183, %rd1, %rd182;
	st.local.f32 	[%rd183], %f243;
	ld.const.u8 	%rd184, [zigzag_U+33];
	ld.const.u8 	%r47, [zigzag_V+33];
	ld.const.u8 	%rs99, [%rd18+33];
	cvt.rn.f32.u16 	%f244, %rs99;
	mul.f32 	%f245, %f81, %f244;
	mul.f32 	%f246, %f245, 0f3E800000;
	cvt.rni.f32.f32 	%f247, %f246;
	mul.wide.u32 	%rd185, %r47, 8;
	add.s64 	%rd186, %rd185, %rd184;
	shl.b64 	%rd187, %rd186, 2;
	add.s64 	%rd188, %rd1, %rd187;
	st.local.f32 	[%rd188], %f247;
	ld.const.u8 	%rd189, [zigzag_U+34];
	ld.const.u8 	%r48, [zigzag_V+34];
	ld.const.u8 	%rs100, [%rd18+34];
	cvt.rn.f32.u16 	%f248, %rs100;
	mul.f32 	%f249, %f82, %f248;
	mul.f32 	%f250, %f249, 0f3E800000;
	cvt.rni.f32.f32 	%f251, %f250;
	mul.wide.u32 	%rd190, %r48, 8;
	add.s64 	%rd191, %rd190, %rd189;
	shl.b64 	%rd192, %rd191, 2;
	add.s64 	%rd193, %rd1, %rd192;
	st.local.f32 	[%rd193], %f251;
	ld.const.u8 	%rd194, [zigzag_U+35];
	ld.const.u8 	%r49, [zigzag_V+35];
	ld.const.u8 	%rs101, [%rd18+35];
	cvt.rn.f32.u16 	%f252, %rs101;
	mul.f32 	%f253, %f83, %f252;
	mul.f32 	%f254, %f253, 0f3E800000;
	cvt.rni.f32.f32 	%f255, %f254;
	mul.wide.u32 	%rd195, %r49, 8;
	add.s64 	%rd196, %rd195, %rd194;
	shl.b64 	%rd197, %rd196, 2;
	add.s64 	%rd198, %rd1, %rd197;
	st.local.f32 	[%rd198], %f255;
	ld.const.u8 	%rd199, [zigzag_U+36];
	ld.const.u8 	%r50, [zigzag_V+36];
	ld.const.u8 	%rs102, [%rd18+36];
	cvt.rn.f32.u16 	%f256, %rs102;
	mul.f32 	%f257, %f84, %f256;
	mul.f32 	%f258, %f257, 0f3E800000;
	cvt.rni.f32.f32 	%f259, %f258;
	mul.wide.u32 	%rd200, %r50, 8;
	add.s64 	%rd201, %rd200, %rd199;
	shl.b64 	%rd202, %rd201, 2;
	add.s64 	%rd203, %rd1, %rd202;
	st.local.f32 	[%rd203], %f259;
	ld.const.u8 	%rd204, [zigzag_U+37];
	ld.const.u8 	%r51, [zigzag_V+37];
	ld.const.u8 	%rs103, [%rd18+37];
	cvt.rn.f32.u16 	%f260, %rs103;
	mul.f32 	%f261, %f85, %f260;
	mul.f32 	%f262, %f261, 0f3E800000;
	cvt.rni.f32.f32 	%f263, %f262;
	mul.wide.u32 	%rd205, %r51, 8;
	add.s64 	%rd206, %rd205, %rd204;
	shl.b64 	%rd207, %rd206, 2;
	add.s64 	%rd208, %rd1, %rd207;
	st.local.f32 	[%rd208], %f263;
	ld.const.u8 	%rd209, [zigzag_U+38];
	ld.const.u8 	%r52, [zigzag_V+38];
	ld.const.u8 	%rs104, [%rd18+38];
	cvt.rn.f32.u16 	%f264, %rs104;
	mul.f32 	%f265, %f86, %f264;
	mul.f32 	%f266, %f265, 0f3E800000;
	cvt.rni.f32.f32 	%f267, %f266;
	mul.wide.u32 	%rd210, %r52, 8;
	add.s64 	%rd211, %rd210, %rd209;
	shl.b64 	%rd212, %rd211, 2;
	add.s64 	%rd213, %rd1, %rd212;
	st.local.f32 	[%rd213], %f267;
	ld.const.u8 	%rd214, [zigzag_U+39];
	ld.const.u8 	%r53, [zigzag_V+39];
	ld.const.u8 	%rs105, [%rd18+39];
	cvt.rn.f32.u16 	%f268, %rs105;
	mul.f32 	%f269, %f87, %f268;
	mul.f32 	%f270, %f269, 0f3E800000;
	cvt.rni.f32.f32 	%f271, %f270;
	mul.wide.u32 	%rd215, %r53, 8;
	add.s64 	%rd216, %rd215, %rd214;
	shl.b64 	%rd217, %rd216, 2;
	add.s64 	%rd218, %rd1, %rd217;
	st.local.f32 	[%rd218], %f271;
	ld.const.u8 	%rd219, [zigzag_U+40];
	ld.const.u8 	%r54, [zigzag_V+40];
	ld.const.u8 	%rs106, [%rd18+40];
	cvt.rn.f32.u16 	%f272, %rs106;
	mul.f32 	%f273, %f88, %f272;
	mul.f32 	%f274, %f273, 0f3E800000;
	cvt.rni.f32.f32 	%f275, %f274;
	mul.wide.u32 	%rd220, %r54, 8;
	add.s64 	%rd221, %rd220, %rd219;
	shl.b64 	%rd222, %rd221, 2;
	add.s64 	%rd223, %rd1, %rd222;
	st.local.f32 	[%rd223], %f275;
	ld.const.u8 	%rd224, [zigzag_U+41];
	ld.const.u8 	%r55, [zigzag_V+41];
	ld.const.u8 	%rs107, [%rd18+41];
	cvt.rn.f32.u16 	%f276, %rs107;
	mul.f32 	%f277, %f89, %f276;
	mul.f32 	%f278, %f277, 0f3E800000;
	cvt.rni.f32.f32 	%f279, %f278;
	mul.wide.u32 	%rd225, %r55, 8;
	add.s64 	%rd226, %rd225, %rd224;
	shl.b64 	%rd227, %rd226, 2;
	add.s64 	%rd228, %rd1, %rd227;
	st.local.f32 	[%rd228], %f279;
	ld.const.u8 	%rd229, [zigzag_U+42];
	ld.const.u8 	%r56, [zigzag_V+42];
	ld.const.u8 	%rs108, [%rd18+42];
	cvt.rn.f32.u16 	%f280, %rs108;
	mul.f32 	%f281, %f90, %f280;
	mul.f32 	%f282, %f281, 0f3E800000;
	cvt.rni.f32.f32 	%f283, %f282;
	mul.wide.u32 	%rd230, %r56, 8;
	add.s64 	%rd231, %rd230, %rd229;
	shl.b64 	%rd232, %rd231, 2;
	add.s64 	%rd233, %rd1, %rd232;
	st.local.f32 	[%rd233], %f283;
	ld.const.u8 	%rd234, [zigzag_U+43];
	ld.const.u8 	%r57, [zigzag_V+43];
	ld.const.u8 	%rs109, [%rd18+43];
	cvt.rn.f32.u16 	%f284, %rs109;
	mul.f32 	%f285, %f91, %f284;
	mul.f32 	%f286, %f285, 0f3E800000;
	cvt.rni.f32.f32 	%f287, %f286;
	mul.wide.u32 	%rd235, %r57, 8;
	add.s64 	%rd236, %rd235, %rd234;
	shl.b64 	%rd237, %rd236, 2;
	add.s64 	%rd238, %rd1, %rd237;
	st.local.f32 	[%rd238], %f287;
	ld.const.u8 	%rd239, [zigzag_U+44];
	ld.const.u8 	%r58, [zigzag_V+44];
	ld.const.u8 	%rs110, [%rd18+44];
	cvt.rn.f32.u16 	%f288, %rs110;
	mul.f32 	%f289, %f92, %f288;
	mul.f32 	%f290, %f289, 0f3E800000;
	cvt.rni.f32.f32 	%f291, %f290;
	mul.wide.u32 	%rd240, %r58, 8;
	add.s64 	%rd241, %rd240, %rd239;
	shl.b64 	%rd242, %rd241, 2;
	add.s64 	%rd243, %rd1, %rd242;
	st.local.f32 	[%rd243], %f291;
	ld.const.u8 	%rd244, [zigzag_U+45];
	ld.const.u8 	%r59, [zigzag_V+45];
	ld.const.u8 	%rs111, [%rd18+45];
	cvt.rn.f32.u16 	%f292, %rs111;
	mul.f32 	%f293, %f93, %f292;
	mul.f32 	%f294, %f293, 0f3E800000;
	cvt.rni.f32.f32 	%f295, %f294;
	mul.wide.u32 	%rd245, %r59, 8;
	add.s64 	%rd246, %rd245, %rd244;
	shl.b64 	%rd247, %rd246, 2;
	add.s64 	%rd248, %rd1, %rd247;
	st.local.f32 	[%rd248], %f295;
	ld.const.u8 	%rd249, [zigzag_U+46];
	ld.const.u8 	%r60, [zigzag_V+46];
	ld.const.u8 	%rs112, [%rd18+46];
	cvt.rn.f32.u16 	%f296, %rs112;
	mul.f32 	%f297, %f94, %f296;
	mul.f32 	%f298, %f297, 0f3E800000;
	cvt.rni.f32.f32 	%f299, %f298;
	mul.wide.u32 	%rd250, %r60, 8;
	add.s64 	%rd251, %rd250, %rd249;
	shl.b64 	%rd252, %rd251, 2;
	add.s64 	%rd253, %rd1, %rd252;
	st.local.f32 	[%rd253], %f299;
	ld.const.u8 	%rd254, [zigzag_U+47];
	ld.const.u8 	%r61, [zigzag_V+47];
	ld.const.u8 	%rs113, [%rd18+47];
	cvt.rn.f32.u16 	%f300, %rs113;
	mul.f32 	%f301, %f95, %f300;
	mul.f32 	%f302, %f301, 0f3E800000;
	cvt.rni.f32.f32 	%f303, %f302;
	mul.wide.u32 	%rd255, %r61, 8;
	add.s64 	%rd256, %rd255, %rd254;
	shl.b64 	%rd257, %rd256, 2;
	add.s64 	%rd258, %rd1, %rd257;
	st.local.f32 	[%rd258], %f303;
	ld.const.u8 	%rd259, [zigzag_U+48];
	ld.const.u8 	%r62, [zigzag_V+48];
	ld.const.u8 	%rs114, [%rd18+48];
	cvt.rn.f32.u16 	%f304, %rs114;
	mul.f32 	%f305, %f96, %f304;
	mul.f32 	%f306, %f305, 0f3E800000;
	cvt.rni.f32.f32 	%f307, %f306;
	mul.wide.u32 	%rd260, %r62, 8;
	add.s64 	%rd261, %rd260, %rd259;
	shl.b64 	%rd262, %rd261, 2;
	add.s64 	%rd263, %rd1, %rd262;
	st.local.f32 	[%rd263], %f307;
	ld.const.u8 	%rd264, [zigzag_U+49];
	ld.const.u8 	%r63, [zigzag_V+49];
	ld.const.u8 	%rs115, [%rd18+49];
	cvt.rn.f32.u16 	%f308, %rs115;
	mul.f32 	%f309, %f97, %f308;
	mul.f32 	%f310, %f309, 0f3E800000;
	cvt.rni.f32.f32 	%f311, %f310;
	mul.wide.u32 	%rd265, %r63, 8;
	add.s64 	%rd266, %rd265, %rd264;
	shl.b64 	%rd267, %rd266, 2;
	add.s64 	%rd268, %rd1, %rd267;
	st.local.f32 	[%rd268], %f311;
	ld.const.u8 	%rd269, [zigzag_U+50];
	ld.const.u8 	%r64, [zigzag_V+50];
	ld.const.u8 	%rs116, [%rd18+50];
	cvt.rn.f32.u16 	%f312, %rs116;
	mul.f32 	%f313, %f98, %f312;
	mul.f32 	%f314, %f313, 0f3E800000;
	cvt.rni.f32.f32 	%f315, %f314;
	mul.wide.u32 	%rd270, %r64, 8;
	add.s64 	%rd271, %rd270, %rd269;
	shl.b64 	%rd272, %rd271, 2;
	add.s64 	%rd273, %rd1, %rd272;
	st.local.f32 	[%rd273], %f315;
	ld.const.u8 	%rd274, [zigzag_U+51];
	ld.const.u8 	%r65, [zigzag_V+51];
	ld.const.u8 	%rs117, [%rd18+51];
	cvt.rn.f32.u16 	%f316, %rs117;
	mul.f32 	%f317, %f99, %f316;
	mul.f32 	%f318, %f317, 0f3E800000;
	cvt.rni.f32.f32 	%f319, %f318;
	mul.wide.u32 	%rd275, %r65, 8;
	add.s64 	%rd276, %rd275, %rd274;
	shl.b64 	%rd277, %rd276, 2;
	add.s64 	%rd278, %rd1, %rd277;
	st.local.f32 	[%rd278], %f319;
	ld.const.u8 	%rd279, [zigzag_U+52];
	ld.const.u8 	%r66, [zigzag_V+52];
	ld.const.u8 	%rs118, [%rd18+52];
	cvt.rn.f32.u16 	%f320, %rs118;
	mul.f32 	%f321, %f100, %f320;
	mul.f32 	%f322, %f321, 0f3E800000;
	cvt.rni.f32.f32 	%f323, %f322;
	mul.wide.u32 	%rd280, %r66, 8;
	add.s64 	%rd281, %rd280, %rd279;
	shl.b64 	%rd282, %rd281, 2;
	add.s64 	%rd283, %rd1, %rd282;
	st.local.f32 	[%rd283], %f323;
	ld.const.u8 	%rd284, [zigzag_U+53];
	ld.const.u8 	%r67, [zigzag_V+53];
	ld.const.u8 	%rs119, [%rd18+53];
	cvt.rn.f32.u16 	%f324, %rs119;
	mul.f32 	%f325, %f101, %f324;
	mul.f32 	%f326, %f325, 0f3E800000;
	cvt.rni.f32.f32 	%f327, %f326;
	mul.wide.u32 	%rd285, %r67, 8;
	add.s64 	%rd286, %rd285, %rd284;
	shl.b64 	%rd287, %rd286, 2;
	add.s64 	%rd288, %rd1, %rd287;
	st.local.f32 	[%rd288], %f327;
	ld.const.u8 	%rd289, [zigzag_U+54];
	ld.const.u8 	%r68, [zigzag_V+54];
	ld.const.u8 	%rs120, [%rd18+54];
	cvt.rn.f32.u16 	%f328, %rs120;
	mul.f32 	%f329, %f102, %f328;
	mul.f32 	%f330, %f329, 0f3E800000;
	cvt.rni.f32.f32 	%f331, %f330;
	mul.wide.u32 	%rd290, %r68, 8;
	add.s64 	%rd291, %rd290, %rd289;
	shl.b64 	%rd292, %rd291, 2;
	add.s64 	%rd293, %rd1, %rd292;
	st.local.f32 	[%rd293], %f331;
	ld.const.u8 	%rd294, [zigzag_U+55];
	ld.const.u8 	%r69, [zigzag_V+55];
	ld.const.u8 	%rs121, [%rd18+55];
	cvt.rn.f32.u16 	%f332, %rs121;
	mul.f32 	%f333, %f103, %f332;
	mul.f32 	%f334, %f333, 0f3E800000;
	cvt.rni.f32.f32 	%f335, %f334;
	mul.wide.u32 	%rd295, %r69, 8;
	add.s64 	%rd296, %rd295, %rd294;
	shl.b64 	%rd297, %rd296, 2;
	add.s64 	%rd298, %rd1, %rd297;
	st.local.f32 	[%rd298], %f335;
	ld.const.u8 	%rd299, [zigzag_U+56];
	ld.const.u8 	%r70, [zigzag_V+56];
	ld.const.u8 	%rs122, [%rd18+56];
	cvt.rn.f32.u16 	%f336, %rs122;
	mul.f32 	%f337, %f104, %f336;
	mul.f32 	%f338, %f337, 0f3E800000;
	cvt.rni.f32.f32 	%f339, %f338;
	mul.wide.u32 	%rd300, %r70, 8;
	add.s64 	%rd301, %rd300, %rd299;
	shl.b64 	%rd302, %rd301, 2;
	add.s64 	%rd303, %rd1, %rd302;
	st.local.f32 	[%rd303], %f339;
	ld.const.u8 	%rd304, [zigzag_U+57];
	ld.const.u8 	%r71, [zigzag_V+57];
	ld.const.u8 	%rs123, [%rd18+57];
	cvt.rn.f32.u16 	%f340, %rs123;
	mul.f32 	%f341, %f105, %f340;
	mul.f32 	%f342, %f341, 0f3E800000;
	cvt.rni.f32.f32 	%f343, %f342;
	mul.wide.u32 	%rd305, %r71, 8;
	add.s64 	%rd306, %rd305, %rd304;
	shl.b64 	%rd307, %rd306, 2;
	add.s64 	%rd308, %rd1, %rd307;
	st.local.f32 	[%rd308], %f343;
	ld.const.u8 	%rd309, [zigzag_U+58];
	ld.const.u8 	%r72, [zigzag_V+58];
	ld.const.u8 	%rs124, [%rd18+58];
	cvt.rn.f32.u16 	%f344, %rs124;
	mul.f32 	%f345, %f106, %f344;
	mul.f32 	%f346, %f345, 0f3E800000;
	cvt.rni.f32.f32 	%f347, %f346;
	mul.wide.u32 	%rd310, %r72, 8;
	add.s64 	%rd311, %rd310, %rd309;
	shl.b64 	%rd312, %rd311, 2;
	add.s64 	%rd313, %rd1, %rd312;
	st.local.f32 	[%rd313], %f347;
	ld.const.u8 	%rd314, [zigzag_U+59];
	ld.const.u8 	%r73, [zigzag_V+59];
	ld.const.u8 	%rs125, [%rd18+59];
	cvt.rn.f32.u16 	%f348, %rs125;
	mul.f32 	%f349, %f107, %f348;
	mul.f32 	%f350, %f349, 0f3E800000;
	cvt.rni.f32.f32 	%f351, %f350;
	mul.wide.u32 	%rd315, %r73, 8;
	add.s64 	%rd316, %rd315, %rd314;
	shl.b64 	%rd317, %rd316, 2;
	add.s64 	%rd318, %rd1, %rd317;
	st.local.f32 	[%rd318], %f351;
	ld.const.u8 	%rd319, [zigzag_U+60];
	ld.const.u8 	%r74, [zigzag_V+60];
	ld.const.u8 	%rs126, [%rd18+60];
	cvt.rn.f32.u16 	%f352, %rs126;
	mul.f32 	%f353, %f108, %f352;
	mul.f32 	%f354, %f353, 0f3E800000;
	cvt.rni.f32.f32 	%f355, %f354;
	mul.wide.u32 	%rd320, %r74, 8;
	add.s64 	%rd321, %rd320, %rd319;
	shl.b64 	%rd322, %rd321, 2;
	add.s64 	%rd323, %rd1, %rd322;
	st.local.f32 	[%rd323], %f355;
	ld.const.u8 	%rd324, [zigzag_U+61];
	ld.const.u8 	%r75, [zigzag_V+61];
	ld.const.u8 	%rs127, [%rd18+61];
	cvt.rn.f32.u16 	%f356, %rs127;
	mul.f32 	%f357, %f109, %f356;
	mul.f32 	%f358, %f357, 0f3E800000;
	cvt.rni.f32.f32 	%f359, %f358;
	mul.wide.u32 	%rd325, %r75, 8;
	add.s64 	%rd326, %rd325, %rd324;
	shl.b64 	%rd327, %rd326, 2;
	add.s64 	%rd328, %rd1, %rd327;
	st.local.f32 	[%rd328], %f359;
	ld.const.u8 	%rd329, [zigzag_U+62];
	ld.const.u8 	%r76, [zigzag_V+62];
	ld.const.u8 	%rs128, [%rd18+62];
	cvt.rn.f32.u16 	%f360, %rs128;
	mul.f32 	%f361, %f110, %f360;
	mul.f32 	%f362, %f361, 0f3E800000;
	cvt.rni.f32.f32 	%f363, %f362;
	mul.wide.u32 	%rd330, %r76, 8;
	add.s64 	%rd331, %rd330, %rd329;
	shl.b64 	%rd332, %rd331, 2;
	add.s64 	%rd333, %rd1, %rd332;
	st.local.f32 	[%rd333], %f363;
	ld.const.u8 	%rd334, [zigzag_U+63];
	ld.const.u8 	%r77, [zigzag_V+63];
	ld.const.u8 	%rs129, [%rd18+63];
	cvt.rn.f32.u16 	%f364, %rs129;
	mul.f32 	%f365, %f111, %f364;
	mul.f32 	%f366, %f365, 0f3E800000;
	cvt.rni.f32.f32 	%f367, %f366;
	mul.wide.u32 	%rd335, %r77, 8;
	add.s64 	%rd336, %rd335, %rd334;
	shl.b64 	%rd337, %rd336, 2;
	add.s64 	%rd338, %rd1, %rd337;
	st.local.f32 	[%rd338], %f367;
	ld.local.v4.f32 	{%f368, %f369, %f370, %f371}, [%rd1];
	mul.f32 	%f372, %f368, 0f3F3504F3;
	mul.f32 	%f373, %f372, 0f3F3504F3;
	mul.f32 	%f374, %f369, 0f3F3504F3;
	mul.f32 	%f375, %f370, 0f3F3504F3;
	mul.f32 	%f376, %f371, 0f3F3504F3;
	st.local.v4.f32 	[%rd2], {%f373, %f374, %f375, %f376};
	ld.local.v4.f32 	{%f377, %f378, %f379, %f380}, [%rd1+16];
	mul.f32 	%f381, %f377, 0f3F3504F3;
	mul.f32 	%f382, %f378, 0f3F3504F3;
	mul.f32 	%f383, %f379, 0f3F3504F3;
	mul.f32 	%f384, %f380, 0f3F3504F3;
	st.local.v4.f32 	[%rd2+16], {%f381, %f382, %f383, %f384};
	ld.local.v4.f32 	{%f385, %f386, %f387, %f388}, [%rd1+32];
	mul.f32 	%f389, %f385, 0f3F3504F3;
	st.local.v4.f32 	[%rd2+32], {%f389, %f386, %f387, %f388};
	ld.local.v4.f32 	{%f390, %f391, %f392, %f393}, [%rd1+48];
	st.local.v4.f32 	[%rd2+48], {%f390, %f391, %f392, %f393};
	ld.local.v4.f32 	{%f394, %f395, %f396, %f397}, [%rd1+64];
	mul.f32 	%f398, %f394, 0f3F3504F3;
	st.local.v4.f32 	[%rd2+64], {%f398, %f395, %f396, %f397};
	ld.local.v4.f32 	{%f399, %f400, %f401, %f402}, [%rd1+80];
	st.local.v4.f32 	[%rd2+80], {%f399, %f400, %f401, %f402};
	ld.local.v4.f32 	{%f403, %f404, %f405, %f406}, [%rd1+96];
	mul.f32 	%f407, %f403, 0f3F3504F3;
	st.local.v4.f32 	[%rd2+96], {%f407, %f404, %f405, %f406};
	ld.local.v4.f32 	{%f408, %f409, %f410, %f411}, [%rd1+112];
	st.local.v4.f32 	[%rd2+112], {%f408, %f409, %f410, %f411};
	ld.local.v4.f32 	{%f412, %f413, %f414, %f415}, [%rd1+128];
	mul.f32 	%f416, %f412, 0f3F3504F3;
	st.local.v4.f32 	[%rd2+128], {%f416, %f413, %f414, %f415};
	ld.local.v4.f32 	{%f417, %f418, %f419, %f420}, [%rd1+144];
	st.local.v4.f32 	[%rd2+144], {%f417, %f418, %f419, %f420};
	ld.local.v4.f32 	{%f421, %f422, %f423, %f424}, [%rd1+160];
	mul.f32 	%f425, %f421, 0f3F3504F3;
	st.local.v4.f32 	[%rd2+160], {%f425, %f422, %f423, %f424};
	ld.local.v4.f32 	{%f426, %f427, %f428, %f429}, [%rd1+176];
	st.local.v4.f32 	[%rd2+176], {%f426, %f427, %f428, %f429};
	ld.local.v4.f32 	{%f430, %f431, %f432, %f433}, [%rd1+192];
	mul.f32 	%f434, %f430, 0f3F3504F3;
	st.local.v4.f32 	[%rd2+192], {%f434, %f431, %f432, %f433};
	ld.local.v4.f32 	{%f435, %f436, %f437, %f438}, [%rd1+208];
	st.local.v4.f32 	[%rd2+208], {%f435, %f436, %f437, %f438};
	ld.local.v4.f32 	{%f439, %f440, %f441, %f442}, [%rd1+224];
	mul.f32 	%f443, %f439, 0f3F3504F3;
	st.local.v4.f32 	[%rd2+224], {%f443, %f440, %f441, %f442};
	ld.local.v4.f32 	{%f444, %f445, %f446, %f447}, [%rd1+240];
	st.local.v4.f32 	[%rd2+240], {%f444, %f445, %f446, %f447};
	ld.const.f32 	%f1, [dctlookup+4];
	ld.const.f32 	%f2, [dctlookup+8];
	ld.const.f32 	%f3, [dctlookup+12];
	ld.const.f32 	%f4, [dctlookup+16];
	ld.const.f32 	%f5, [dctlookup+20];
	ld.const.f32 	%f6, [dctlookup+24];
	ld.const.f32 	%f7, [dctlookup+32];
	ld.const.f32 	%f8, [dctlookup+36];
	ld.const.f32 	%f9, [dctlookup+40];
	ld.const.f32 	%f10, [dctlookup+44];
	ld.const.f32 	%f11, [dctlookup+48];
	ld.const.f32 	%f12, [dctlookup+52];
	ld.const.f32 	%f13, [dctlookup+56];
	ld.const.f32 	%f14, [dctlookup+60];
	ld.const.f32 	%f15, [dctlookup+64];
	ld.const.f32 	%f16, [dctlookup+68];
	ld.const.f32 	%f17, [dctlookup+72];
	ld.const.f32 	%f18, [dctlookup+76];
	ld.const.f32 	%f19, [dctlookup+80];
	ld.const.f32 	%f20, [dctlookup+84];
	ld.const.f32 	%f21, [dctlookup+96];
	ld.const.f32 	%f22, [dctlookup+100];
	ld.const.f32 	%f23, [dctlookup+104];
	ld.const.f32 	%f24, [dctlookup+108];
	ld.const.f32 	%f25, [dctlookup+112];
	ld.const.f32 	%f26, [dctlookup+116];
	ld.const.f32 	%f27, [dctlookup+120];
	ld.const.f32 	%f28, [dctlookup+124];
	ld.const.f32 	%f29, [dctlookup+128];
	ld.const.f32 	%f30, [dctlookup+132];
	ld.const.f32 	%f31, [dctlookup+136];
	ld.const.f32 	%f32, [dctlookup+140];
	ld.const.f32 	%f33, [dctlookup+144];
	ld.const.f32 	%f34, [dctlookup+148];
	ld.const.f32 	%f35, [dctlookup+152];
	ld.const.f32 	%f36, [dctlookup+156];
	ld.const.f32 	%f37, [dctlookup+160];
	ld.const.f32 	%f38, [dctlookup+164];
	ld.const.f32 	%f39, [dctlookup+168];
	ld.const.f32 	%f40, [dctlookup+172];
	ld.const.f32 	%f41, [dctlookup+176];
	ld.const.f32 	%f42, [dctlookup+180];
	ld.const.f32 	%f43, [dctlookup+184];
	ld.const.f32 	%f44, [dctlookup+188];
	ld.const.f32 	%f45, [dctlookup+192];
	ld.const.f32 	%f46, [dctlookup+196];
	mov.b32 	%r384, 0;
	mov.b64 	%rd477, 0;
	ld.const.f32 	%f47, [dctlookup+224];
	ld.const.f32 	%f452, [dctlookup];
	ld.const.f32 	%f464, [dctlookup+28];
	ld.const.f32 	%f480, [dctlookup+88];
	ld.const.f32 	%f482, [dctlookup+92];
	ld.const.f32 	%f510, [dctlookup+200];
	ld.const.f32 	%f512, [dctlookup+204];
	ld.const.f32 	%f514, [dctlookup+208];
	ld.const.f32 	%f516, [dctlookup+212];
	ld.const.f32 	%f518, [dctlookup+216];
	ld.const.f32 	%f520, [dctlookup+220];
	ld.const.f32 	%f523, [dctlookup+228];
	ld.const.f32 	%f525, [dctlookup+232];
	ld.const.f32 	%f527, [dctlookup+236];
	ld.const.f32 	%f529, [dctlookup+240];
	ld.const.f32 	%f531, [dctlookup+244];
	ld.const.f32 	%f533, [dctlookup+248];
	ld.const.f32 	%f535, [dctlookup+252];
$L__BB0_1:
	add.s64 	%rd339, %rd2, %rd477;
	ld.local.v4.f32 	{%f448, %f449, %f450, %f451}, [%rd339];
	fma.rn.f32 	%f453, %f448, %f452, 0f00000000;
	fma.rn.f32 	%f454, %f449, %f1, %f453;
	fma.rn.f32 	%f455, %f450, %f2, %f454;
	fma.rn.f32 	%f456, %f451, %f3, %f455;
	ld.local.v4.f32 	{%f457, %f458, %f459, %f460}, [%rd339+16];
	fma.rn.f32 	%f461, %f457, %f4, %f456;
	fma.rn.f32 	%f462, %f458, %f5, %f461;
	fma.rn.f32 	%f463, %f459, %f6, %f462;
	fma.rn.f32 	%f465, %f460, %f464, %f463;
	add.s64 	%rd340, %rd1, %rd477;
	fma.rn.f32 	%f466, %f448, %f7, 0f00000000;
	fma.rn.f32 	%f467, %f449, %f8, %f466;
	fma.rn.f32 	%f468, %f450, %f9, %f467;
	fma.rn.f32 	%f469, %f451, %f10, %f468;
	fma.rn.f32 	%f470, %f457, %f11, %f469;
	fma.rn.f32 	%f471, %f458, %f12, %f470;
	fma.rn.f32 	%f472, %f459, %f13, %f471;
	fma.rn.f32 	%f473, %f460, %f14, %f472;
	fma.rn.f32 	%f474, %f448, %f15, 0f00000000;
	fma.rn.f32 	%f475, %f449, %f16, %f474;
	fma.rn.f32 	%f476, %f450, %f17, %f475;
	fma.rn.f32 	%f477, %f451, %f18, %f476;
	fma.rn.f32 	%f478, %f457, %f19, %f477;
	fma.rn.f32 	%f479, %f458, %f20, %f478;
	fma.rn.f32 	%f481, %f459, %f480, %f479;
	fma.rn.f32 	%f483, %f460, %f482, %f481;
	fma.rn.f32 	%f484, %f448, %f21, 0f00000000;
	fma.rn.f32 	%f485, %f449, %f22, %f484;
	fma.rn.f32 	%f486, %f450, %f23, %f485;
	fma.rn.f32 	%f487, %f451, %f24, %f486;
	fma.rn.f32 	%f488, %f457, %f25, %f487;
	fma.rn.f32 	%f489, %f458, %f26, %f488;
	fma.rn.f32 	%f490, %f459, %f27, %f489;
	fma.rn.f32 	%f491, %f460, %f28, %f490;
	st.local.v4.f32 	[%rd340], {%f465, %f473, %f483, %f491};
	fma.rn.f32 	%f492, %f448, %f29, 0f00000000;
	fma.rn.f32 	%f493, %f449, %f30, %f492;
	fma.rn.f32 	%f494, %f450, %f31, %f493;
	fma.rn.f32 	%f495, %f451, %f32, %f494;
	fma.rn.f32 	%f496, %f457, %f33, %f495;
	fma.rn.f32 	%f497, %f458, %f34, %f496;
	fma.rn.f32 	%f498, %f459, %f35, %f497;
	fma.rn.f32 	%f499, %f460, %f36, %f498;
	fma.rn.f32 	%f500, %f448, %f37, 0f00000000;
	fma.rn.f32 	%f501, %f449, %f38, %f500;
	fma.rn.f32 	%f502, %f450, %f39, %f501;
	fma.rn.f32 	%f503, %f451, %f40, %f502;
	fma.rn.f32 	%f504, %f457, %f41, %f503;
	fma.rn.f32 	%f505, %f458, %f42, %f504;
	fma.rn.f32 	%f506, %f459, %f43, %f505;
	fma.rn.f32 	%f507, %f460, %f44, %f506;
	fma.rn.f32 	%f508, %f448, %f45, 0f00000000;
	fma.rn.f32 	%f509, %f449, %f46, %f508;
	fma.rn.f32 	%f511, %f450, %f510, %f509;
	fma.rn.f32 	%f513, %f451, %f512, %f511;
	fma.rn.f32 	%f515, %f457, %f514, %f513;
	fma.rn.f32 	%f517, %f458, %f516, %f515;
	fma.rn.f32 	%f519, %f459, %f518, %f517;
	fma.rn.f32 	%f521, %f460, %f520, %f519;
	fma.rn.f32 	%f522, %f448, %f47, 0f00000000;
	fma.rn.f32 	%f524, %f449, %f523, %f522;
	fma.rn.f32 	%f526, %f450, %f525, %f524;
	fma.rn.f32 	%f528, %f451, %f527, %f526;
	fma.rn.f32 	%f530, %f457, %f529, %f528;
	fma.rn.f32 	%f532, %f458, %f531, %f530;
	fma.rn.f32 	%f534, %f459, %f533, %f532;
	fma.rn.f32 	%f536, %f460, %f535, %f534;
	st.local.v4.f32 	[%rd340+16], {%f499, %f507, %f521, %f536};
	add.s32 	%r384, %r384, 1;
	add.s64 	%rd477, %rd477, 32;
	setp.ne.s32 	%p1, %r384, 8;
	@%p1 bra 	$L__BB0_1;
	ld.local.v4.f32 	{%f537, %f538, %f539, %f540}, [%rd1];
	ld.local.v4.f32 	{%f541, %f542, %f543, %f544}, [%rd1+32];
	ld.local.v4.f32 	{%f545, %f546, %f547, %f548}, [%rd1+64];
	ld.local.v4.f32 	{%f549, %f550, %f551, %f552}, [%rd1+96];
	st.local.v4.f32 	[%rd2], {%f537, %f541, %f545, %f549};
	ld.local.v4.f32 	{%f553, %f554, %f555, %f556}, [%rd1+128];
	ld.local.v4.f32 	{%f557, %f558, %f559, %f560}, [%rd1+160];
	ld.local.v4.f32 	{%f561, %f562, %f563, %f564}, [%rd1+192];
	ld.local.v4.f32 	{%f565, %f566, %f567, %f568}, [%rd1+224];
	st.local.v4.f32 	[%rd2+16], {%f553, %f557, %f561, %f565};
	st.local.v4.f32 	[%rd2+32], {%f538, %f542, %f546, %f550};
	st.local.v4.f32 	[%rd2+48], {%f554, %f558, %f562, %f566};
	st.local.v4.f32 	[%rd2+64], {%f539, %f543, %f547, %f551};
	st.local.v4.f32 	[%rd2+80], {%f555, %f559, %f563, %f567};
	st.local.v4.f32 	[%rd2+96], {%f540, %f544, %f548, %f552};
	st.local.v4.f32 	[%rd2+112], {%f556, %f560, %f564, %f568};
	ld.local.v4.f32 	{%f569, %f570, %f571, %f572}, [%rd1+16];
	ld.local.v4.f32 	{%f573, %f574, %f575, %f576}, [%rd1+48];
	ld.local.v4.f32 	{%f577, %f578, %f579, %f580}, [%rd1+80];
	ld.local.v4.f32 	{%f581, %f582, %f583, %f584}, [%rd1+112];
	st.local.v4.f32 	[%rd2+128], {%f569, %f573, %f577, %f581};
	ld.local.v4.f32 	{%f585, %f586, %f587, %f588}, [%rd1+144];
	ld.local.v4.f32 	{%f589, %f590, %f591, %f592}, [%rd1+176];
	ld.local.v4.f32 	{%f593, %f594, %f595, %f596}, [%rd1+208];
	ld.local.v4.f32 	{%f597, %f598, %f599, %f600}, [%rd1+240];
	st.local.v4.f32 	[%rd2+144], {%f585, %f589, %f593, %f597};
	st.local.v4.f32 	[%rd2+160], {%f570, %f574, %f578, %f582};
	st.local.v4.f32 	[%rd2+176], {%f586, %f590, %f594, %f598};
	st.local.v4.f32 	[%rd2+192], {%f571, %f575, %f579, %f583};
	st.local.v4.f32 	[%rd2+208], {%f587, %f591, %f595, %f599};
	st.local.v4.f32 	[%rd2+224], {%f572, %f576, %f580, %f584};
	st.local.v4.f32 	[%rd2+240], {%f588, %f592, %f596, %f600};
	mov.b32 	%r385, 0;
	mov.b64 	%rd478, 0;
	ld.const.f32 	%f605, [dctlookup];
	ld.const.f32 	%f617, [dctlookup+28];
	ld.const.f32 	%f633, [dctlookup+88];
	ld.const.f32 	%f635, [dctlookup+92];
	ld.const.f32 	%f663, [dctlookup+200];
	ld.const.f32 	%f665, [dctlookup+204];
	ld.const.f32 	%f667, [dctlookup+208];
	ld.const.f32 	%f669, [dctlookup+212];
	ld.const.f32 	%f671, [dctlookup+216];
	ld.const.f32 	%f673, [dctlookup+220];
	ld.const.f32 	%f676, [dctlookup+228];
	ld.const.f32 	%f678, [dctlookup+232];
	ld.const.f32 	%f680, [dctlookup+236];
	ld.const.f32 	%f682, [dctlookup+240];
	ld.const.f32 	%f684, [dctlookup+244];
	ld.const.f32 	%f686, [dctlookup+248];
	ld.const.f32 	%f688, [dctlookup+252];
$L__BB0_3:
	add.s64 	%rd342, %rd2, %rd478;
	ld.local.v4.f32 	{%f601, %f602, %f603, %f604}, [%rd342];
	fma.rn.f32 	%f606, %f601, %f605, 0f00000000;
	fma.rn.f32 	%f607, %f602, %f1, %f606;
	fma.rn.f32 	%f608, %f603, %f2, %f607;
	fma.rn.f32 	%f609, %f604, %f3, %f608;
	ld.local.v4.f32 	{%f610, %f611, %f612, %f613}, [%rd342+16];
	fma.rn.f32 	%f614, %f610, %f4, %f609;
	fma.rn.f32 	%f615, %f611, %f5, %f614;
	fma.rn.f32 	%f616, %f612, %f6, %f615;
	fma.rn.f32 	%f618, %f613, %f617, %f616;
	add.s64 	%rd343, %rd1, %rd478;
	fma.rn.f32 	%f619, %f601, %f7, 0f00000000;
	fma.rn.f32 	%f620, %f602, %f8, %f619;
	fma.rn.f32 	%f621, %f603, %f9, %f620;
	fma.rn.f32 	%f622, %f604, %f10, %f621;
	fma.rn.f32 	%f623, %f610, %f11, %f622;
	fma.rn.f32 	%f624, %f611, %f12, %f623;
	fma.rn.f32 	%f625, %f612, %f13, %f624;
	fma.rn.f32 	%f626, %f613, %f14, %f625;
	fma.rn.f32 	%f627, %f601, %f15, 0f00000000;
	fma.rn.f32 	%f628, %f602, %f16, %f627;
	fma.rn.f32 	%f629, %f603, %f17, %f628;
	fma.rn.f32 	%f630, %f604, %f18, %f629;
	fma.rn.f32 	%f631, %f610, %f19, %f630;
	fma.rn.f32 	%f632, %f611, %f20, %f631;
	fma.rn.f32 	%f634, %f612, %f633, %f632;
	fma.rn.f32 	%f636, %f613, %f635, %f634;
	fma.rn.f32 	%f637, %f601, %f21, 0f00000000;
	fma.rn.f32 	%f638, %f602, %f22, %f637;
	fma.rn.f32 	%f639, %f603, %f23, %f638;
	fma.rn.f32 	%f640, %f604, %f24, %f639;
	fma.rn.f32 	%f641, %f610, %f25, %f640;
	fma.rn.f32 	%f642, %f611, %f26, %f641;
	fma.rn.f32 	%f643, %f612, %f27, %f642;
	fma.rn.f32 	%f644, %f613, %f28, %f643;
	st.local.v4.f32 	[%rd343], {%f618, %f626, %f636, %f644};
	fma.rn.f32 	%f645, %f601, %f29, 0f00000000;
	fma.rn.f32 	%f646, %f602, %f30, %f645;
	fma.rn.f32 	%f647, %f603, %f31, %f646;
	fma.rn.f32 	%f648, %f604, %f32, %f647;
	fma.rn.f32 	%f649, %f610, %f33, %f648;
	fma.rn.f32 	%f650, %f611, %f34, %f649;
	fma.rn.f32 	%f651, %f612, %f35, %f650;
	fma.rn.f32 	%f652, %f613, %f36, %f651;
	fma.rn.f32 	%f653, %f601, %f37, 0f00000000;
	fma.rn.f32 	%f654, %f602, %f38, %f653;
	fma.rn.f32 	%f655, %f603, %f39, %f654;
	fma.rn.f32 	%f656, %f604, %f40, %f655;
	fma.rn.f32 	%f657, %f610, %f41, %f656;
	fma.rn.f32 	%f658, %f611, %f42, %f657;
	fma.rn.f32 	%f659, %f612, %f43, %f658;
	fma.rn.f32 	%f660, %f613, %f44, %f659;
	fma.rn.f32 	%f661, %f601, %f45, 0f00000000;
	fma.rn.f32 	%f662, %f602, %f46, %f661;
	fma.rn.f32 	%f664, %f603, %f663, %f662;
	fma.rn.f32 	%f666, %f604, %f665, %f664;
	fma.rn.f32 	%f668, %f610, %f667, %f666;
	fma.rn.f32 	%f670, %f611, %f669, %f668;
	fma.rn.f32 	%f672, %f612, %f671, %f670;
	fma.rn.f32 	%f674, %f613, %f673, %f672;
	fma.rn.f32 	%f675, %f601, %f47, 0f00000000;
	fma.rn.f32 	%f677, %f602, %f676, %f675;
	fma.rn.f32 	%f679, %f603, %f678, %f677;
	fma.rn.f32 	%f681, %f604, %f680, %f679;
	fma.rn.f32 	%f683, %f610, %f682, %f681;
	fma.rn.f32 	%f685, %f611, %f684, %f683;
	fma.rn.f32 	%f687, %f612, %f686, %f685;
	fma.rn.f32 	%f689, %f613, %f688, %f687;
	st.local.v4.f32 	[%rd343+16], {%f652, %f660, %f674, %f689};
	add.s32 	%r385, %r385, 1;
	add.s64 	%rd478, %rd478, 32;
	setp.ne.s32 	%p2, %r385, 8;
	@%p2 bra 	$L__BB0_3;
	ld.param.u64 	%rd476, [_Z24k_dequant_idct_block_8x8PsPhjjS0_h_param_4];
	ld.param.u32 	%r383, [_Z24k_dequant_idct_block_8x8PsPhjjS0_h_param_2];
	ld.param.u64 	%rd475, [_Z24k_dequant_idct_block_8x8PsPhjjS0_h_param_1];
	mov.u32 	%r79, %ctaid.x;
	mul.lo.s32 	%r80, %r383, %r79;
	shl.b32 	%r81, %r80, 3;
	mov.u32 	%r82, %tid.x;
	shl.b32 	%r83, %r82, 6;
	add.s32 	%r84, %r81, %r83;
	mad.lo.s32 	%r85, %r82, -56, %r84;
	cvt.u64.u32 	%rd344, %r85;
	cvta.to.global.u64 	%rd345, %rd475;
	cvta.to.global.u64 	%rd346, %rd476;
	ld.local.v4.f32 	{%f690, %f691, %f692, %f693}, [%rd1];
	ld.local.v4.f32 	{%f694, %f695, %f696, %f697}, [%rd1+32];
	ld.local.v4.f32 	{%f698, %f699, %f700, %f701}, [%rd1+64];
	ld.local.v4.f32 	{%f702, %f703, %f704, %f705}, [%rd1+96];
	st.local.v4.f32 	[%rd2], {%f690, %f694, %f698, %f702};
	ld.local.v4.f32 	{%f706, %f707, %f708, %f709}, [%rd1+128];
	ld.local.v4.f32 	{%f710, %f711, %f712, %f713}, [%rd1+160];
	ld.local.v4.f32 	{%f714, %f715, %f716, %f717}, [%rd1+192];
	ld.local.v4.f32 	{%f718, %f719, %f720, %f721}, [%rd1+224];
	st.local.v4.f32 	[%rd2+16], {%f706, %f710, %f714, %f718};
	st.local.v4.f32 	[%rd2+32], {%f691, %f695, %f699, %f703};
	st.local.v4.f32 	[%rd2+48], {%f707, %f711, %f715, %f719};
	st.local.v4.f32 	[%rd2+64], {%f692, %f696, %f700, %f704};
	st.local.v4.f32 	[%rd2+80], {%f708, %f712, %f716, %f720};
	st.local.v4.f32 	[%rd2+96], {%f693, %f697, %f701, %f705};
	st.local.v4.f32 	[%rd2+112], {%f709, %f713, %f717, %f721};
	ld.local.v4.f32 	{%f722, %f723, %f724, %f725}, [%rd1+16];
	ld.local.v4.f32 	{%f726, %f727, %f728, %f729}, [%rd1+48];
	ld.local.v4.f32 	{%f730, %f731, %f732, %f733}, [%rd1+80];
	ld.local.v4.f32 	{%f734, %f735, %f736, %f737}, [%rd1+112];
	st.local.v4.f32 	[%rd2+128], {%f722, %f726, %f730, %f734};
	ld.local.v4.f32 	{%f738, %f739, %f740, %f741}, [%rd1+144];
	ld.local.v4.f32 	{%f742, %f743, %f744, %f745}, [%rd1+176];
	ld.local.v4.f32 	{%f746, %f747, %f748, %f749}, [%rd1+208];
	ld.local.v4.f32 	{%f750, %f751, %f752, %f753}, [%rd1+240];
	st.local.v4.f32 	[%rd2+144], {%f738, %f742, %f746, %f750};
	st.local.v2.f32 	[%rd2+160], {%f723, %f727};
	st.local.f32 	[%rd2+168], %f731;
	cvt.rzi.s32.f32 	%r86, %f690;
	add.s64 	%rd347, %rd345, %rd344;
	ld.global.u8 	%r87, [%rd347];
	add.s32 	%r88, %r86, %r87;
	and.b32  	%r89, %r88, 32768;
	setp.eq.s32 	%p3, %r89, 0;
	cvt.u16.u32 	%rs130, %r88;
	setp.gt.s16 	%p4, %rs130, 255;
	selp.b16 	%rs131, -1, %rs130, %p4;
	selp.b16 	%rs132, %rs131, 0, %p3;
	add.s64 	%rd348, %rd346, %rd344;
	st.global.u8 	[%rd348], %rs132;
	cvt.rzi.s32.f32 	%r90, %f694;
	ld.global.u8 	%r91, [%rd347+1];
	add.s32 	%r92, %r90, %r91;
	and.b32  	%r93, %r92, 32768;
	setp.eq.s32 	%p5, %r93, 0;
	cvt.u16.u32 	%rs133, %r92;
	setp.gt.s16 	%p6, %rs133, 255;
	selp.b16 	%rs134, -1, %rs133, %p6;
	selp.b16 	%rs135, %rs134, 0, %p5;
	st.global.u8 	[%rd348+1], %rs135;
	cvt.rzi.s32.f32 	%r94, %f698;
	ld.global.u8 	%r95, [%rd347+2];
	add.s32 	%r96, %r94, %r95;
	and.b32  	%r97, %r96, 32768;
	setp.eq.s32 	%p7, %r97, 0;
	cvt.u16.u32 	%rs136, %r96;
	setp.gt.s16 	%p8, %rs136, 255;
	selp.b16 	%rs137, -1, %rs136, %p8;
	selp.b16 	%rs138, %rs137, 0, %p7;
	st.global.u8 	[%rd348+2], %rs138;
	cvt.rzi.s32.f32 	%r98, %f702;
	ld.global.u8 	%r99, [%rd347+3];
	add.s32 	%r100, %r98, %r99;
	and.b32  	%r101, %r100, 32768;
	setp.eq.s32 	%p9, %r101, 0;
	cvt.u16.u32 	%rs139, %r100;
	setp.gt.s16 	%p10, %rs139, 255;
	selp.b16 	%rs140, -1, %rs139, %p10;
	selp.b16 	%rs141, %rs140, 0, %p9;
	st.global.u8 	[%rd348+3], %rs141;
	cvt.rzi.s32.f32 	%r102, %f706;
	ld.global.u8 	%r103, [%rd347+4];
	add.s32 	%r104, %r102, %r103;
	and.b32  	%r105, %r104, 32768;
	setp.eq.s32 	%p11, %r105, 0;
	cvt.u16.u32 	%rs142, %r104;
	setp.gt.s16 	%p12, %rs142, 255;
	selp.b16 	%rs143, -1, %rs142, %p12;
	selp.b16 	%rs144, %rs143, 0, %p11;
	st.global.u8 	[%rd348+4], %rs144;
	cvt.rzi.s32.f32 	%r106, %f710;
	ld.global.u8 	%r107, [%rd347+5];
	add.s32 	%r108, %r106, %r107;
	and.b32  	%r109, %r108, 32768;
	setp.eq.s32 	%p13, %r109, 0;
	cvt.u16.u32 	%rs145, %r108;
	setp.gt.s16 	%p14, %rs145, 255;
	selp.b16 	%rs146, -1, %rs145, %p14;
	selp.b16 	%rs147, %rs146, 0, %p13;
	st.global.u8 	[%rd348+5], %rs147;
	cvt.rzi.s32.f32 	%r110, %f714;
	ld.global.u8 	%r111, [%rd347+6];
	add.s32 	%r112, %r110, %r111;
	and.b32  	%r113, %r112, 32768;
	setp.eq.s32 	%p15, %r113, 0;
	cvt.u16.u32 	%rs148, %r112;
	setp.gt.s16 	%p16, %rs148, 255;
	selp.b16 	%rs149, -1, %rs148, %p16;
	selp.b16 	%rs150, %rs149, 0, %p15;
	st.global.u8 	[%rd348+6], %rs150;
	cvt.rzi.s32.f32 	%r114, %f718;
	ld.global.u8 	%r115, [%rd347+7];
	add.s32 	%r116, %r114, %r115;
	and.b32  	%r117, %r116, 32768;
	setp.eq.s32 	%p17, %r117, 0;
	cvt.u16.u32 	%rs151, %r116;
	setp.gt.s16 	%p18, %rs151, 255;
	selp.b16 	%rs152, -1, %rs151, %p18;
	selp.b16 	%rs153, %rs152, 0, %p17;
	st.global.u8 	[%rd348+7], %rs153;
	cvt.rzi.s32.f32 	%r118, %f691;
	cvt.u64.u32 	%rd349, %r383;
	add.s64 	%rd350, %rd347, %rd349;
	ld.global.u8 	%r119, [%rd350];
	add.s32 	%r120, %r118, %r119;
	and.b32  	%r121, %r120, 32768;
	setp.eq.s32 	%p19, %r121, 0;
	cvt.u16.u32 	%rs154, %r120;
	setp.gt.s16 	%p20, %rs154, 255;
	selp.b16 	%rs155, -1, %rs154, %p20;
	selp.b16 	%rs156, %rs155, 0, %p19;
	add.s64 	%rd351, %rd348, %rd349;
	st.global.u8 	[%rd351], %rs156;
	cvt.rzi.s32.f32 	%r122, %f695;
	add.s32 	%r123, %r383, 1;
	cvt.u64.u32 	%rd352, %r123;
	add.s64 	%rd353, %rd347, %rd352;
	ld.global.u8 	%r124, [%rd353];
	add.s32 	%r125, %r122, %r124;
	and.b32  	%r126, %r125, 32768;
	setp.eq.s32 	%p21, %r126, 0;
	cvt.u16.u32 	%rs157, %r125;
	setp.gt.s16 	%p22, %rs157, 255;
	selp.b16 	%rs158, -1, %rs157, %p22;
	selp.b16 	%rs159, %rs158, 0, %p21;
	add.s64 	%rd354, %rd348, %rd352;
	st.global.u8 	[%rd354], %rs159;
	cvt.rzi.s32.f32 	%r127, %f699;
	add.s32 	%r128, %r383, 2;
	cvt.u64.u32 	%rd355, %r128;
	add.s64 	%rd356, %rd347, %rd355;
	ld.global.u8 	%r129, [%rd356];
	add.s32 	%r130, %r127, %r129;
	and.b32  	%r131, %r130, 32768;
	setp.eq.s32 	%p23, %r131, 0;
	cvt.u16.u32 	%rs160, %r130;
	setp.gt.s16 	%p24, %rs160, 255;
	selp.b16 	%rs161, -1, %rs160, %p24;
	selp.b16 	%rs162, %rs161, 0, %p23;
	add.s64 	%rd357, %rd348, %rd355;
	st.global.u8 	[%rd357], %rs162;
	cvt.rzi.s32.f32 	%r132, %f703;
	add.s32 	%r133, %r383, 3;
	cvt.u64.u32 	%rd358, %r133;
	add.s64 	%rd359, %rd347, %rd358;
	ld.global.u8 	%r134, [%rd359];
	add.s32 	%r135, %r132, %r134;
	and.b32  	%r136, %r135, 32768;
	setp.eq.s32 	%p25, %r136, 0;
	cvt.u16.u32 	%rs163, %r135;
	setp.gt.s16 	%p26, %rs163, 255;
	selp.b16 	%rs164, -1, %rs163, %p26;
	selp.b16 	%rs165, %rs164, 0, %p25;
	add.s64 	%rd360, %rd348, %rd358;
	st.global.u8 	[%rd360], %rs165;
	cvt.rzi.s32.f32 	%r137, %f707;
	add.s32 	%r138, %r383, 4;
	cvt.u64.u32 	%rd361, %r138;
	add.s64 	%rd362, %rd347, %rd361;
	ld.global.u8 	%r139, [%rd362];
	add.s32 	%r140, %r137, %r139;
	and.b32  	%r141, %r140, 32768;
	setp.eq.s32 	%p27, %r141, 0;
	cvt.u16.u32 	%rs166, %r140;
	setp.gt.s16 	%p28, %rs166, 255;
	selp.b16 	%rs167, -1, %rs166, %p28;
	selp.b16 	%rs168, %rs167, 0, %p27;
	add.s64 	%rd363, %rd348, %rd361;
	st.global.u8 	[%rd363], %rs168;
	cvt.rzi.s32.f32 	%r142, %f711;
	add.s32 	%r143, %r383, 5;
	cvt.u64.u32 	%rd364, %r143;
	add.s64 	%rd365, %rd347, %rd364;
	ld.global.u8 	%r144, [%rd365];
	add.s32 	%r145, %r142, %r144;
	and.b32  	%r146, %r145, 32768;
	setp.eq.s32 	%p29, %r146, 0;
	cvt.u16.u32 	%rs169, %r145;
	setp.gt.s16 	%p30, %rs169, 255;
	selp.b16 	%rs170, -1, %rs169, %p30;
	selp.b16 	%rs171, %rs170, 0, %p29;
	add.s64 	%rd366, %rd348, %rd364;
	st.global.u8 	[%rd366], %rs171;
	cvt.rzi.s32.f32 	%r147, %f715;
	add.s32 	%r148, %r383, 6;
	cvt.u64.u32 	%rd367, %r148;
	add.s64 	%rd368, %rd347, %rd367;
	ld.global.u8 	%r149, [%rd368];
	add.s32 	%r150, %r147, %r149;
	and.b32  	%r151, %r150, 32768;
	setp.eq.s32 	%p31, %r151, 0;
	cvt.u16.u32 	%rs172, %r150;
	setp.gt.s16 	%p32, %rs172, 255;
	selp.b16 	%rs173, -1, %rs172, %p32;
	selp.b16 	%rs174, %rs173, 0, %p31;
	add.s64 	%rd369, %rd348, %rd367;
	st.global.u8 	[%rd369], %rs174;
	cvt.rzi.s32.f32 	%r152, %f719;
	add.s32 	%r153, %r383, 7;
	cvt.u64.u32 	%rd370, %r153;
	add.s64 	%rd371, %rd347, %rd370;
	ld.global.u8 	%r154, [%rd371];
	add.s32 	%r155, %r152, %r154;
	and.b32  	%r156, %r155, 32768;
	setp.eq.s32 	%p33, %r156, 0;
	cvt.u16.u32 	%rs175, %r155;
	setp.gt.s16 	%p34, %rs175, 255;
	selp.b16 	%rs176, -1, %rs175, %p34;
	selp.b16 	%rs177, %rs176, 0, %p33;
	add.s64 	%rd372, %rd348, %rd370;
	st.global.u8 	[%rd372], %rs177;
	shl.b32 	%r157, %r383, 1;
	cvt.rzi.s32.f32 	%r158, %f692;
	cvt.u64.u32 	%rd373, %r157;
	add.s64 	%rd374, %rd347, %rd373;
	ld.global.u8 	%r159, [%rd374];
	add.s32 	%r160, %r158, %r159;
	and.b32  	%r161, %r160, 32768;
	setp.eq.s32 	%p35, %r161, 0;
	cvt.u16.u32 	%rs178, %r160;
	setp.gt.s16 	%p36, %rs178, 255;
	selp.b16 	%rs179, -1, %rs178, %p36;
	selp.b16 	%rs180, %rs179, 0, %p35;
	add.s64 	%rd375, %rd348, %rd373;
	st.global.u8 	[%rd375], %rs180;
	cvt.rzi.s32.f32 	%r162, %f696;
	ld.global.u8 	%r163, [%rd374+1];
	add.s32 	%r164, %r162, %r163;
	and.b32  	%r165, %r164, 32768;
	setp.eq.s32 	%p37, %r165, 0;
	cvt.u16.u32 	%rs181, %r164;
	setp.gt.s16 	%p38, %rs181, 255;
	selp.b16 	%rs182, -1, %rs181, %p38;
	selp.b16 	%rs183, %rs182, 0, %p37;
	st.global.u8 	[%rd375+1], %rs183;
	cvt.rzi.s32.f32 	%r166, %f700;
	add.s32 	%r167, %r128, %r383;
	cvt.u64.u32 	%rd376, %r167;
	add.s64 	%rd377, %rd347, %rd376;
	ld.global.u8 	%r168, [%rd377];
	add.s32 	%r169, %r166, %r168;
	and.b32  	%r170, %r169, 32768;
	setp.eq.s32 	%p39, %r170, 0;
	cvt.u16.u32 	%rs184, %r169;
	setp.gt.s16 	%p40, %rs184, 255;
	selp.b16 	%rs185, -1, %rs184, %p40;
	selp.b16 	%rs186, %rs185, 0, %p39;
	add.s64 	%rd378, %rd348, %rd376;
	st.global.u8 	[%rd378], %rs186;
	cvt.rzi.s32.f32 	%r171, %f704;
	ld.global.u8 	%r172, [%rd377+1];
	add.s32 	%r173, %r171, %r172;
	and.b32  	%r174, %r173, 32768;
	setp.eq.s32 	%p41, %r174, 0;
	cvt.u16.u32 	%rs187, %r173;
	setp.gt.s16 	%p42, %rs187, 255;
	selp.b16 	%rs188, -1, %rs187, %p42;
	selp.b16 	%rs189, %rs188, 0, %p41;
	st.global.u8 	[%rd378+1], %rs189;
	cvt.rzi.s32.f32 	%r175, %f708;
	add.s32 	%r176, %r138, %r383;
	cvt.u64.u32 	%rd379, %r176;
	add.s64 	%rd380, %rd347, %rd379;
	ld.global.u8 	%r177, [%rd380];
	add.s32 	%r178, %r175, %r177;
	and.b32  	%r179, %r178, 32768;
	setp.eq.s32 	%p43, %r179, 0;
	cvt.u16.u32 	%rs190, %r178;
	setp.gt.s16 	%p44, %rs190, 255;
	selp.b16 	%rs191, -1, %rs190, %p44;
	selp.b16 	%rs192, %rs191, 0, %p43;
	add.s64 	%rd381, %rd348, %rd379;
	st.global.u8 	[%rd381], %rs192;
	cvt.rzi.s32.f32 	%r180, %f712;
	ld.global.u8 	%r181, [%rd380+1];
	add.s32 	%r182, %r180, %r181;
	and.b32  	%r183, %r182, 32768;
	setp.eq.s32 	%p45, %r183, 0;
	cvt.u16.u32 	%rs193, %r182;
	setp.gt.s16 	%p46, %rs193, 255;
	selp.b16 	%rs194, -1, %rs193, %p46;
	selp.b16 	%rs195, %rs194, 0, %p45;
	st.global.u8 	[%rd381+1], %rs195;
	cvt.rzi.s32.f32 	%r184, %f716;
	add.s32 	%r185, %r148, %r383;
	cvt.u64.u32 	%rd382, %r185;
	add.s64 	%rd383, %rd347, %rd382;
	ld.global.u8 	%r186, [%rd383];
	add.s32 	%r187, %r184, %r186;
	and.b32  	%r188, %r187, 32768;
	setp.eq.s32 	%p47, %r188, 0;
	cvt.u16.u32 	%rs196, %r187;
	setp.gt.s16 	%p48, %rs196, 255;
	selp.b16 	%rs197, -1, %rs196, %p48;
	selp.b16 	%rs198, %rs197, 0, %p47;
	add.s64 	%rd384, %rd348, %rd382;
	st.global.u8 	[%rd384], %rs198;
	cvt.rzi.s32.f32 	%r189, %f720;
	ld.global.u8 	%r190, [%rd383+1];
	add.s32 	%r191, %r189, %r190;
	and.b32  	%r192, %r191, 32768;
	setp.eq.s32 	%p49, %r192, 0;
	cvt.u16.u32 	%rs199, %r191;
	setp.gt.s16 	%p50, %rs199, 255;
	selp.b16 	%rs200, -1, %rs199, %p50;
	selp.b16 	%rs201, %rs200, 0, %p49;
	st.global.u8 	[%rd384+1], %rs201;
	mul.lo.s32 	%r193, %r383, 3;
	cvt.rzi.s32.f32 	%r194, %f693;
	cvt.u64.u32 	%rd385, %r193;
	add.s64 	%rd386, %rd347, %rd385;
	ld.global.u8 	%r195, [%rd386];
	add.s32 	%r196, %r194, %r195;
	and.b32  	%r197, %r196, 32768;
	setp.eq.s32 	%p51, %r197, 0;
	cvt.u16.u32 	%rs202, %r196;
	setp.gt.s16 	%p52, %rs202, 255;
	selp.b16 	%rs203, -1, %rs202, %p52;
	selp.b16 	%rs204, %rs203, 0, %p51;
	add.s64 	%rd387, %rd348, %rd385;
	st.global.u8 	[%rd387], %rs204;
	cvt.rzi.s32.f32 	%r198, %f697;
	add.s32 	%r199, %r123, %r157;
	cvt.u64.u32 	%rd388, %r199;
	add.s64 	%rd389, %rd347, %rd388;
	ld.global.u8 	%r200, [%rd389];
	add.s32 	%r201, %r198, %r200;
	and.b32  	%r202, %r201, 32768;
	setp.eq.s32 	%p53, %r202, 0;
	cvt.u16.u32 	%rs205, %r201;
	setp.gt.s16 	%p54, %rs205, 255;
	selp.b16 	%rs206, -1, %rs205, %p54;
	selp.b16 	%rs207, %rs206, 0, %p53;
	add.s64 	%rd390, %rd348, %rd388;
	st.global.u8 	[%rd390], %rs207;
	cvt.rzi.s32.f32 	%r203, %f701;
	add.s32 	%r204, %r167, %r383;
	cvt.u64.u32 	%rd391, %r204;
	add.s64 	%rd392, %rd347, %rd391;
	ld.global.u8 	%r205, [%rd392];
	add.s32 	%r206, %r203, %r205;
	and.b32  	%r207, %r206, 32768;
	setp.eq.s32 	%p55, %r207, 0;
	cvt.u16.u32 	%rs208, %r206;
	setp.gt.s16 	%p56, %rs208, 255;
	selp.b16 	%rs209, -1, %rs208, %p56;
	selp.b16 	%rs210, %rs209, 0, %p55;
	add.s64 	%rd393, %rd348, %rd391;
	st.global.u8 	[%rd393], %rs210;
	cvt.rzi.s32.f32 	%r208, %f705;
	add.s32 	%r209, %r133, %r157;
	cvt.u64.u32 	%rd394, %r209;
	add.s64 	%rd395, %rd347, %rd394;
	ld.global.u8 	%r210, [%rd395];
	add.s32 	%r211, %r208, %r210;
	and.b32  	%r212, %r211, 32768;
	setp.eq.s32 	%p57, %r212, 0;
	cvt.u16.u32 	%rs211, %r211;
	setp.gt.s16 	%p58, %rs211, 255;
	selp.b16 	%rs212, -1, %rs211, %p58;
	selp.b16 	%rs213, %rs212, 0, %p57;
	add.s64 	%rd396, %rd348, %rd394;
	st.global.u8 	[%rd396], %rs213;
	cvt.rzi.s32.f32 	%r213, %f709;
	add.s32 	%r214, %r176, %r383;
	cvt.u64.u32 	%rd397, %r214;
	add.s64 	%rd398, %rd347, %rd397;
	ld.global.u8 	%r215, [%rd398];
	add.s32 	%r216, %r213, %r215;
	and.b32  	%r217, %r216, 32768;
	setp.eq.s32 	%p59, %r217, 0;
	cvt.u16.u32 	%rs214, %r216;
	setp.gt.s16 	%p60, %rs214, 255;
	selp.b16 	%rs215, -1, %rs214, %p60;
	selp.b16 	%rs216, %rs215, 0, %p59;
	add.s64 	%rd399, %rd348, %rd397;
	st.global.u8 	[%rd399], %rs216;
	cvt.rzi.s32.f32 	%r218, %f713;
	add.s32 	%r219, %r143, %r157;
	cvt.u64.u32 	%rd400, %r219;
	add.s64 	%rd401, %rd347, %rd400;
	ld.global.u8 	%r220, [%rd401];
	add.s32 	%r221, %r218, %r220;
	and.b32  	%r222, %r221, 32768;
	setp.eq.s32 	%p61, %r222, 0;
	cvt.u16.u32 	%rs217, %r221;
	setp.gt.s16 	%p62, %rs217, 255;
	selp.b16 	%rs218, -1, %rs217, %p62;
	selp.b16 	%rs219, %rs218, 0, %p61;
	add.s64 	%rd402, %rd348, %rd400;
	st.global.u8 	[%rd402], %rs219;
	cvt.rzi.s32.f32 	%r223, %f717;
	add.s32 	%r224, %r185, %r383;
	cvt.u64.u32 	%rd403, %r224;
	add.s64 	%rd404, %rd347, %rd403;
	ld.global.u8 	%r225, [%rd404];
	add.s32 	%r226, %r223, %r225;
	and.b32  	%r227, %r226, 32768;
	setp.eq.s32 	%p63, %r227, 0;
	cvt.u16.u32 	%rs220, %r226;
	setp.gt.s16 	%p64, %rs220, 255;
	selp.b16 	%rs221, -1, %rs220, %p64;
	selp.b16 	%rs222, %rs221, 0, %p63;
	add.s64 	%rd405, %rd348, %rd403;
	st.global.u8 	[%rd405], %rs222;
	cvt.rzi.s32.f32 	%r228, %f721;
	add.s32 	%r229, %r153, %r157;
	cvt.u64.u32 	%rd406, %r229;
	add.s64 	%rd407, %rd347, %rd406;
	ld.global.u8 	%r230, [%rd407];
	add.s32 	%r231, %r228, %r230;
	and.b32  	%r232, %r231, 32768;
	setp.eq.s32 	%p65, %r232, 0;
	cvt.u16.u32 	%rs223, %r231;
	setp.gt.s16 	%p66, %rs223, 255;
	selp.b16 	%rs224, -1, %rs223, %p66;
	selp.b16 	%rs225, %rs224, 0, %p65;
	add.s64 	%rd408, %rd348, %rd406;
	st.global.u8 	[%rd408], %rs225;
	shl.b32 	%r233, %r383, 2;
	cvt.rzi.s32.f32 	%r234, %f722;
	cvt.u64.u32 	%rd409, %r233;
	add.s64 	%rd410, %rd347, %rd409;
	ld.global.u8 	%r235, [%rd410];
	add.s32 	%r236, %r234, %r235;
	and.b32  	%r237, %r236, 32768;
	setp.eq.s32 	%p67, %r237, 0;
	cvt.u16.u32 	%rs226, %r236;
	setp.gt.s16 	%p68, %rs226, 255;
	selp.b16 	%rs227, -1, %rs226, %p68;
	selp.b16 	%rs228, %rs227, 0, %p67;
	add.s64 	%rd411, %rd348, %rd409;
	st.global.u8 	[%rd411], %rs228;
	cvt.rzi.s32.f32 	%r238, %f726;
	ld.global.u8 	%r239, [%rd410+1];
	add.s32 	%r240, %r238, %r239;
	and.b32  	%r241, %r240, 32768;
	setp.eq.s32 	%p69, %r241, 0;
	cvt.u16.u32 	%rs229, %r240;
	setp.gt.s16 	%p70, %rs229, 255;
	selp.b16 	%rs230, -1, %rs229, %p70;
	selp.b16 	%rs231, %rs230, 0, %p69;
	st.global.u8 	[%rd411+1], %rs231;
	cvt.rzi.s32.f32 	%r242, %f730;
	ld.global.u8 	%r243, [%rd410+2];
	add.s32 	%r244, %r242, %r243;
	and.b32  	%r245, %r244, 32768;
	setp.eq.s32 	%p71, %r245, 0;
	cvt.u16.u32 	%rs232, %r244;
	setp.gt.s16 	%p72, %rs232, 255;
	selp.b16 	%rs233, -1, %rs232, %p72;
	selp.b16 	%rs234, %rs233, 0, %p71;
	st.global.u8 	[%rd411+2], %rs234;
	cvt.rzi.s32.f32 	%r246, %f734;
	ld.global.u8 	%r247, [%rd410+3];
	add.s32 	%r248, %r246, %r247;
	and.b32  	%r249, %r248, 32768;
	setp.eq.s32 	%p73, %r249, 0;
	cvt.u16.u32 	%rs235, %r248;
	setp.gt.s16 	%p74, %rs235, 255;
	selp.b16 	%rs236, -1, %rs235, %p74;
	selp.b16 	%rs237, %rs236, 0, %p73;
	st.global.u8 	[%rd411+3], %rs237;
	cvt.rzi.s32.f32 	%r250, %f738;
	add.s32 	%r251, %r214, %r383;
	cvt.u64.u32 	%rd412, %r251;
	add.s64 	%rd413, %rd347, %rd412;
	ld.global.u8 	%r252, [%rd413];
	add.s32 	%r253, %r250, %r252;
	and.b32  	%r254, %r253, 32768;
	setp.eq.s32 	%p75, %r254, 0;
	cvt.u16.u32 	%rs238, %r253;
	setp.gt.s16 	%p76, %rs238, 255;
	selp.b16 	%rs239, -1, %rs238, %p76;
	selp.b16 	%rs240, %rs239, 0, %p75;
	add.s64 	%rd414, %rd348, %rd412;
	st.global.u8 	[%rd414], %rs240;
	cvt.rzi.s32.f32 	%r255, %f742;
	ld.global.u8 	%r256, [%rd413+1];
	add.s32 	%r257, %r255, %r256;
	and.b32  	%r258, %r257, 32768;
	setp.eq.s32 	%p77, %r258, 0;
	cvt.u16.u32 	%rs241, %r257;
	setp.gt.s16 	%p78, %rs241, 255;
	selp.b16 	%rs242, -1, %rs241, %p78;
	selp.b16 	%rs243, %rs242, 0, %p77;
	st.global.u8 	[%rd414+1], %rs243;
	cvt.rzi.s32.f32 	%r259, %f746;
	ld.global.u8 	%r260, [%rd413+2];
	add.s32 	%r261, %r259, %r260;
	and.b32  	%r262, %r261, 32768;
	setp.eq.s32 	%p79, %r262, 0;
	cvt.u16.u32 	%rs244, %r261;
	setp.gt.s16 	%p80, %rs244, 255;
	selp.b16 	%rs245, -1, %rs244, %p80;
	selp.b16 	%rs246, %rs245, 0, %p79;
	st.global.u8 	[%rd414+2], %rs246;
	cvt.rzi.s32.f32 	%r263, %f750;
	ld.global.u8 	%r264, [%rd413+3];
	add.s32 	%r265, %r263, %r264;
	and.b32  	%r266, %r265, 32768;
	setp.eq.s32 	%p81, %r266, 0;
	cvt.u16.u32 	%rs247, %r265;
	setp.gt.s16 	%p82, %rs247, 255;
	selp.b16 	%rs248, -1, %rs247, %p82;
	selp.b16 	%rs249, %rs248, 0, %p81;
	st.global.u8 	[%rd414+3], %rs249;
	mul.lo.s32 	%r267, %r383, 5;
	cvt.rzi.s32.f32 	%r268, %f723;
	cvt.u64.u32 	%rd415, %r267;
	add.s64 	%rd416, %rd347, %rd415;
	ld.global.u8 	%r269, [%rd416];
	add.s32 	%r270, %r268, %r269;
	and.b32  	%r271, %r270, 32768;
	setp.eq.s32 	%p83, %r271, 0;
	cvt.u16.u32 	%rs250, %r270;
	setp.gt.s16 	%p84, %rs250, 255;
	selp.b16 	%rs251, -1, %rs250, %p84;
	selp.b16 	%rs252, %rs251, 0, %p83;
	add.s64 	%rd417, %rd348, %rd415;
	st.global.u8 	[%rd417], %rs252;
	cvt.rzi.s32.f32 	%r272, %f727;
	add.s32 	%r273, %r233, %r123;
	cvt.u64.u32 	%rd418, %r273;
	add.s64 	%rd419, %rd347, %rd418;
	ld.global.u8 	%r274, [%rd419];
	add.s32 	%r275, %r272, %r274;
	and.b32  	%r276, %r275, 32768;
	setp.eq.s32 	%p85, %r276, 0;
	cvt.u16.u32 	%rs253, %r275;
	setp.gt.s16 	%p86, %rs253, 255;
	selp.b16 	%rs254, -1, %rs253, %p86;
	selp.b16 	%rs255, %rs254, 0, %p85;
	add.s64 	%rd420, %rd348, %rd418;
	st.global.u8 	[%rd420], %rs255;
	cvt.rzi.s32.f32 	%r277, %f731;
	add.s32 	%r278, %r204, %r157;
	cvt.u64.u32 	%rd421, %r278;
	add.s64 	%rd422, %rd347, %rd421;
	ld.global.u8 	%r279, [%rd422];
	add.s32 	%r280, %r277, %r279;
	and.b32  	%r281, %r280, 32768;
	setp.eq.s32 	%p87, %r281, 0;
	cvt.u16.u32 	%rs256, %r280;
	setp.gt.s16 	%p88, %rs256, 255;
	selp.b16 	%rs257, -1, %rs256, %p88;
	selp.b16 	%rs258, %rs257, 0, %p87;
	add.s64 	%rd423, %rd348, %rd421;
	st.global.u8 	[%rd423], %rs258;
	cvt.rzi.s32.f32 	%r282, %f735;
	add.s32 	%r283, %r233, %r133;
	cvt.u64.u32 	%rd424, %r283;
	add.s64 	%rd425, %rd347, %rd424;
	ld.global.u8 	%r284, [%rd425];
	add.s32 	%r285, %r282, %r284;
	and.b32  	%r286, %r285, 32768;
	setp.eq.s32 	%p89, %r286, 0;
	cvt.u16.u32 	%rs259, %r285;
	setp.gt.s16 	%p90, %rs259, 255;
	selp.b16 	%rs260, -1, %rs259, %p90;
	selp.b16 	%rs261, %rs260, 0, %p89;
	add.s64 	%rd426, %rd348, %rd424;
	st.global.u8 	[%rd426], %rs261;
	cvt.rzi.s32.f32 	%r287, %f739;
	add.s32 	%r288, %r251, %r383;
	cvt.u64.u32 	%rd427, %r288;
	add.s64 	%rd428, %rd347, %rd427;
	ld.global.u8 	%r289, [%rd428];
	add.s32 	%r290, %r287, %r289;
	and.b32  	%r291, %r290, 32768;
	setp.eq.s32 	%p91, %r291, 0;
	cvt.u16.u32 	%rs262, %r290;
	setp.gt.s16 	%p92, %rs262, 255;
	selp.b16 	%rs263, -1, %rs262, %p92;
	selp.b16 	%rs264, %rs263, 0, %p91;
	add.s64 	%rd429, %rd348, %rd427;
	st.global.u8 	[%rd429], %rs264;
	cvt.rzi.s32.f32 	%r292, %f743;
	add.s32 	%r293, %r233, %r143;
	cvt.u64.u32 	%rd430, %r293;
	add.s64 	%rd431, %rd347, %rd430;
	ld.global.u8 	%r294, [%rd431];
	add.s32 	%r295, %r292, %r294;
	and.b32  	%r296, %r295, 32768;
	setp.eq.s32 	%p93, %r296, 0;
	cvt.u16.u32 	%rs265, %r295;
	setp.gt.s16 	%p94, %rs265, 255;
	selp.b16 	%rs266, -1, %rs265, %p94;
	selp.b16 	%rs267, %rs266, 0, %p93;
	add.s64 	%rd432, %rd348, %rd430;
	st.global.u8 	[%rd432], %rs267;
	cvt.rzi.s32.f32 	%r297, %f747;
	add.s32 	%r298, %r224, %r157;
	cvt.u64.u32 	%rd433, %r298;
	add.s64 	%rd434, %rd347, %rd433;
	ld.global.u8 	%r299, [%rd434];
	add.s32 	%r300, %r297, %r299;
	and.b32  	%r301, %r300, 32768;
	setp.eq.s32 	%p95, %r301, 0;
	cvt.u16.u32 	%rs268, %r300;
	setp.gt.s16 	%p96, %rs268, 255;
	selp.b16 	%rs269, -1, %rs268, %p96;
	selp.b16 	%rs270, %rs269, 0, %p95;
	add.s64 	%rd435, %rd348, %rd433;
	st.global.u8 	[%rd435], %rs270;
	cvt.rzi.s32.f32 	%r302, %f751;
	add.s32 	%r303, %r233, %r153;
	cvt.u64.u32 	%rd436, %r303;
	add.s64 	%rd437, %rd347, %rd436;
	ld.global.u8 	%r304, [%rd437];
	add.s32 	%r305, %r302, %r304;
	and.b32  	%r306, %r305, 32768;
	setp.eq.s32 	%p97, %r306, 0;
	cvt.u16.u32 	%rs271, %r305;
	setp.gt.s16 	%p98, %rs271, 255;
	selp.b16 	%rs272, -1, %rs271, %p98;
	selp.b16 	%rs273, %rs272, 0, %p97;
	add.s64 	%rd438, %rd348, %rd436;
	st.global.u8 	[%rd438], %rs273;
	mul.lo.s32 	%r307, %r383, 6;
	cvt.rzi.s32.f32 	%r308, %f724;
	cvt.u64.u32 	%rd439, %r307;
	add.s64 	%rd440, %rd347, %rd439;
	ld.global.u8 	%r309, [%rd440];
	add.s32 	%r310, %r308, %r309;
	and.b32  	%r311, %r310, 32768;
	setp.eq.s32 	%p99, %r311, 0;
	cvt.u16.u32 	%rs274, %r310;
	setp.gt.s16 	%p100, %rs274, 255;
	selp.b16 	%rs275, -1, %rs274, %p100;
	selp.b16 	%rs276, %rs275, 0, %p99;
	add.s64 	%rd441, %rd348, %rd439;
	st.global.u8 	[%rd441], %rs276;
	cvt.rzi.s32.f32 	%r312, %f728;
	ld.global.u8 	%r313, [%rd440+1];
	add.s32 	%r314, %r312, %r313;
	and.b32  	%r315, %r314, 32768;
	setp.eq.s32 	%p101, %r315, 0;
	cvt.u16.u32 	%rs277, %r314;
	setp.gt.s16 	%p102, %rs277, 255;
	selp.b16 	%rs278, -1, %rs277, %p102;
	selp.b16 	%rs279, %rs278, 0, %p101;
	st.global.u8 	[%rd441+1], %rs279;
	cvt.rzi.s32.f32 	%r316, %f732;
	add.s32 	%r317, %r278, %r383;
	cvt.u64.u32 	%rd442, %r317;
	add.s64 	%rd443, %rd347, %rd442;
	ld.global.u8 	%r318, [%rd443];
	add.s32 	%r319, %r316, %r318;
	and.b32  	%r320, %r319, 32768;
	setp.eq.s32 	%p103, %r320, 0;
	cvt.u16.u32 	%rs280, %r319;
	setp.gt.s16 	%p104, %rs280, 255;
	selp.b16 	%rs281, -1, %rs280, %p104;
	selp.b16 	%rs282, %rs281, 0, %p103;
	add.s64 	%rd444, %rd348, %rd442;
	st.global.u8 	[%rd444], %rs282;
	cvt.rzi.s32.f32 	%r321, %f736;
	ld.global.u8 	%r322, [%rd443+1];
	add.s32 	%r323, %r321, %r322;
	and.b32  	%r324, %r323, 32768;
	setp.eq.s32 	%p105, %r324, 0;
	cvt.u16.u32 	%rs283, %r323;
	setp.gt.s16 	%p106, %rs283, 255;
	selp.b16 	%rs284, -1, %rs283, %p106;
	selp.b16 	%rs285, %rs284, 0, %p105;
	st.global.u8 	[%rd444+1], %rs285;
	cvt.rzi.s32.f32 	%r325, %f740;
	add.s32 	%r326, %r288, %r383;
	cvt.u64.u32 	%rd445, %r326;
	add.s64 	%rd446, %rd347, %rd445;
	ld.global.u8 	%r327, [%rd446];
	add.s32 	%r328, %r325, %r327;
	and.b32  	%r329, %r328, 32768;
	setp.eq.s32 	%p107, %r329, 0;
	cvt.u16.u32 	%rs286, %r328;
	setp.gt.s16 	%p108, %rs286, 255;
	selp.b16 	%rs287, -1, %rs286, %p108;
	selp.b16 	%rs288, %rs287, 0, %p107;
	add.s64 	%rd447, %rd348, %rd445;
	st.global.u8 	[%rd447], %rs288;
	cvt.rzi.s32.f32 	%r330, %f744;
	ld.global.u8 	%r331, [%rd446+1];
	add.s32 	%r332, %r330, %r331;
	and.b32  	%r333, %r332, 32768;
	setp.eq.s32 	%p109, %r333, 0;
	cvt.u16.u32 	%rs289, %r332;
	setp.gt.s16 	%p110, %rs289, 255;
	selp.b16 	%rs290, -1, %rs289, %p110;
	selp.b16 	%rs291, %rs290, 0, %p109;
	st.global.u8 	[%rd447+1], %rs291;
	cvt.rzi.s32.f32 	%r334, %f748;
	add.s32 	%r335, %r298, %r383;
	cvt.u64.u32 	%rd448, %r335;
	add.s64 	%rd449, %rd347, %rd448;
	ld.global.u8 	%r336, [%rd449];
	add.s32 	%r337, %r334, %r336;
	and.b32  	%r338, %r337, 32768;
	setp.eq.s32 	%p111, %r338, 0;
	cvt.u16.u32 	%rs292, %r337;
	setp.gt.s16 	%p112, %rs292, 255;
	selp.b16 	%rs293, -1, %rs292, %p112;
	selp.b16 	%rs294, %rs293, 0, %p111;
	add.s64 	%rd450, %rd348, %rd448;
	st.global.u8 	[%rd450], %rs294;
	cvt.rzi.s32.f32 	%r339, %f752;
	ld.global.u8 	%r340, [%rd449+1];
	add.s32 	%r341, %r339, %r340;
	and.b32  	%r342, %r341, 32768;
	setp.eq.s32 	%p113, %r342, 0;
	cvt.u16.u32 	%rs295, %r341;
	setp.gt.s16 	%p114, %rs295, 255;
	selp.b16 	%rs296, -1, %rs295, %p114;
	selp.b16 	%rs297, %rs296, 0, %p113;
	st.global.u8 	[%rd450+1], %rs297;
	mul.lo.s32 	%r343, %r383, 7;
	cvt.rzi.s32.f32 	%r344, %f725;
	cvt.u64.u32 	%rd451, %r343;
	add.s64 	%rd452, %rd347, %rd451;
	ld.global.u8 	%r345, [%rd452];
	add.s32 	%r346, %r344, %r345;
	and.b32  	%r347, %r346, 32768;
	setp.eq.s32 	%p115, %r347, 0;
	cvt.u16.u32 	%rs298, %r346;
	setp.gt.s16 	%p116, %rs298, 255;
	selp.b16 	%rs299, -1, %rs298, %p116;
	selp.b16 	%rs300, %rs299, 0, %p115;
	add.s64 	%rd453, %rd348, %rd451;
	st.global.u8 	[%rd453], %rs300;
	cvt.rzi.s32.f32 	%r348, %f729;
	add.s32 	%r349, %r273, %r157;
	cvt.u64.u32 	%rd454, %r349;
	add.s64 	%rd455, %rd347, %rd454;
	ld.global.u8 	%r350, [%rd455];
	add.s32 	%r351, %r348, %r350;
	and.b32  	%r352, %r351, 32768;
	setp.eq.s32 	%p117, %r352, 0;
	cvt.u16.u32 	%rs301, %r351;
	setp.gt.s16 	%p118, %rs301, 255;
	selp.b16 	%rs302, -1, %rs301, %p118;
	selp.b16 	%rs303, %rs302, 0, %p117;
	add.s64 	%rd456, %rd348, %rd454;
	st.global.u8 	[%rd456], %rs303;
	cvt.rzi.s32.f32 	%r353, %f733;
	add.s32 	%r354, %r317, %r383;
	cvt.u64.u32 	%rd457, %r354;
	add.s64 	%rd458, %rd347, %rd457;
	ld.global.u8 	%r355, [%rd458];
	add.s32 	%r356, %r353, %r355;
	and.b32  	%r357, %r356, 32768;
	setp.eq.s32 	%p119, %r357, 0;
	cvt.u16.u32 	%rs304, %r356;
	setp.gt.s16 	%p120, %rs304, 255;
	selp.b16 	%rs305, -1, %rs304, %p120;
	selp.b16 	%rs306, %rs305, 0, %p119;
	add.s64 	%rd459, %rd348, %rd457;
	st.global.u8 	[%rd459], %rs306;
	cvt.rzi.s32.f32 	%r358, %f737;
	add.s32 	%r359, %r283, %r157;
	cvt.u64.u32 	%rd460, %r359;
	add.s64 	%rd461, %rd347, %rd460;
	ld.global.u8 	%r360, [%rd461];
	add.s32 	%r361, %r358, %r360;
	and.b32  	%r362, %r361, 32768;
	setp.eq.s32 	%p121, %r362, 0;
	cvt.u16.u32 	%rs307, %r361;
	setp.gt.s16 	%p122, %rs307, 255;
	selp.b16 	%rs308, -1, %rs307, %p122;
	selp.b16 	%rs309, %rs308, 0, %p121;
	add.s64 	%rd462, %rd348, %rd460;
	st.global.u8 	[%rd462], %rs309;
	cvt.rzi.s32.f32 	%r363, %f741;
	add.s32 	%r364, %r326, %r383;
	cvt.u64.u32 	%rd463, %r364;
	add.s64 	%rd464, %rd347, %rd463;
	ld.global.u8 	%r365, [%rd464];
	add.s32 	%r366, %r363, %r365;
	and.b32  	%r367, %r366, 32768;
	setp.eq.s32 	%p123, %r367, 0;
	cvt.u16.u32 	%rs310, %r366;
	setp.gt.s16 	%p124, %rs310, 255;
	selp.b16 	%rs311, -1, %rs310, %p124;
	selp.b16 	%rs312, %rs311, 0, %p123;
	add.s64 	%rd465, %rd348, %rd463;
	st.global.u8 	[%rd465], %rs312;
	cvt.rzi.s32.f32 	%r368, %f745;
	add.s32 	%r369, %r293, %r157;
	cvt.u64.u32 	%rd466, %r369;
	add.s64 	%rd467, %rd347, %rd466;
	ld.global.u8 	%r370, [%rd467];
	add.s32 	%r371, %r368, %r370;
	and.b32  	%r372, %r371, 32768;
	setp.eq.s32 	%p125, %r372, 0;
	cvt.u16.u32 	%rs313, %r371;
	setp.gt.s16 	%p126, %rs313, 255;
	selp.b16 	%rs314, -1, %rs313, %p126;
	selp.b16 	%rs315, %rs314, 0, %p125;
	add.s64 	%rd468, %rd348, %rd466;
	st.global.u8 	[%rd468], %rs315;
	cvt.rzi.s32.f32 	%r373, %f749;
	add.s32 	%r374, %r335, %r383;
	cvt.u64.u32 	%rd469, %r374;
	add.s64 	%rd470, %rd347, %rd469;
	ld.global.u8 	%r375, [%rd470];
	add.s32 	%r376, %r373, %r375;
	and.b32  	%r377, %r376, 32768;
	setp.eq.s32 	%p127, %r377, 0;
	cvt.u16.u32 	%rs316, %r376;
	setp.gt.s16 	%p128, %rs316, 255;
	selp.b16 	%rs317, -1, %rs316, %p128;
	selp.b16 	%rs318, %rs317, 0, %p127;
	add.s64 	%rd471, %rd348, %rd469;
	st.global.u8 	[%rd471], %rs318;
	cvt.rzi.s32.f32 	%r378, %f753;
	add.s32 	%r379, %r303, %r157;
	cvt.u64.u32 	%rd472, %r379;
	add.s64 	%rd473, %rd347, %rd472;
	ld.global.u8 	%r380, [%rd473];
	add.s32 	%r381, %r378, %r380;
	and.b32  	%r382, %r381, 32768;
	setp.eq.s32 	%p129, %r382, 0;
	cvt.u16.u32 	%rs319, %r381;
	setp.gt.s16 	%p130, %rs319, 255;
	selp.b16 	%rs320, -1, %rs319, %p130;
	selp.b16 	%rs321, %rs320, 0, %p129;
	add.s64 	%rd474, %rd348, %rd472;
	st.global.u8 	[%rd474], %rs321;
	ret;

}


// ===== COMPILED SASS (sm_100) =====

	.target	sm_100

	.elftype	@"ET_EXEC"


//--------------------- .note.nv.tkinfo           --------------------------
	.section	.note.nv.tkinfo,"",@"SHT_NOTE"
	.sectionflags	@"SHF_NOTE_NV_TKINFO"
	.tkinfo
        /*0018*/ 	.word	0x00000002
        /*0030*/ 	.string	""
        /*0030*/ 	.string	"ptxas"
        /*0030*/ 	.string	"Cuda compilation tools, release 13.0, V13.0.88"
        /*0030*/ 	.string	"Build cuda_13.0.r13.0/compiler.36424714_0"
        /*0030*/ 	.string	"-arch sm_100 -m 64 "



//--------------------- .note.nv.cuinfo           --------------------------
	.section	.note.nv.cuinfo,"",@"SHT_NOTE"
	.sectionflags	@"SHF_NOTE_NV_CUINFO"
        /*0018*/ 	.short	0x0002
        /*001a*/ 	.short	0x0064
        /*001c*/ 	.short	0x0082
	.zero		2


//--------------------- .nv.info                  --------------------------
	.section	.nv.info,"",@"SHT_CUDA_INFO"
	.align	4


	//----- nvinfo : EIATTR_REGCOUNT
	.align		4
        /*0000*/ 	.byte	0x04, 0x2f
        /*0002*/ 	.short	(.L_5 - .L_4)
	.align		4
.L_4:
        /*0004*/ 	.word	index@(_Z24k_dequant_idct_block_8x8PsPhjjS0_h)
        /*0008*/ 	.word	0x0000005a


	//----- nvinfo : EIATTR_FRAME_SIZE
	.align		4
.L_5:
        /*000c*/ 	.byte	0x04, 0x11
        /*000e*/ 	.short	(.L_7 - .L_6)
	.align		4
.L_6:
        /*0010*/ 	.word	index@(_Z24k_dequant_idct_block_8x8PsPhjjS0_h)
        /*0014*/ 	.word	0x00000200


	//----- nvinfo : EIATTR_MIN_STACK_SIZE
	.align		4
.L_7:
        /*0018*/ 	.byte	0x04, 0x12
        /*001a*/ 	.short	(.L_9 - .L_8)
	.align		4
.L_8:
        /*001c*/ 	.word	index@(_Z24k_dequant_idct_block_8x8PsPhjjS0_h)
        /*0020*/ 	.word	0x00000200
.L_9:


//--------------------- .nv.compat                --------------------------
	.section	.nv.compat,"",@"SHT_CUDA_COMPAT_INFO"
	.align	4
        /*0000*/ 	.byte	0x02, 0x09, 0x00, 0x00, 0x02, 0x02, 0x01, 0x00, 0x02, 0x05, 0x05, 0x00, 0x03, 0x07, 0x01, 0x01
        /*0010*/ 	.byte	0x02, 0x03, 0x00, 0x00, 0x02, 0x06, 0x01, 0x00, 0x04, 0x0b, 0x08, 0x00, 0x09, 0x00, 0x00, 0x00
        /*0020*/ 	.byte	0x00, 0x00, 0x00, 0x00


//--------------------- .nv.info._Z24k_dequant_idct_block_8x8PsPhjjS0_h --------------------------
	.section	.nv.info._Z24k_dequant_idct_block_8x8PsPhjjS0_h,"",@"SHT_CUDA_INFO"
	.sectionflags	@""
	.align	4


	//----- nvinfo : EIATTR_CUDA_API_VERSION
	.align		4
        /*0000*/ 	.byte	0x04, 0x37
        /*0002*/ 	.short	(.L_11 - .L_10)
.L_10:
        /*0004*/ 	.word	0x00000082


	//----- nvinfo : EIATTR_KPARAM_INFO
	.align		4
.L_11:
        /*0008*/ 	.byte	0x04, 0x17
        /*000a*/ 	.short	(.L_13 - .L_12)
.L_12:
        /*000c*/ 	.word	0x00000000
        /*0010*/ 	.short	0x0005
        /*0012*/ 	.short	0x0020
        /*0014*/ 	.byte	0x00, 0xf0, 0x05, 0x00


	//----- nvinfo : EIATTR_KPARAM_INFO
	.align		4
.L_13:
        /*0018*/ 	.byte	0x04, 0x17
        /*001a*/ 	.short	(.L_15 - .L_14)
.L_14:
        /*001c*/ 	.word	0x00000000
        /*0020*/ 	.short	0x0004
        /*0022*/ 	.short	0x0018
        /*0024*/ 	.byte	0x00, 0xf5, 0x21, 0x00


	//----- nvinfo : EIATTR_KPARAM_INFO
	.align		4
.L_15:
        /*0028*/ 	.byte	0x04, 0x17
        /*002a*/ 	.short	(.L_17 - .L_16)
.L_16:
        /*002c*/ 	.word	0x00000000
        /*0030*/ 	.short	0x0003
        /*0032*/ 	.short	0x0014
        /*0034*/ 	.byte	0x00, 0xf0, 0x11, 0x00


	//----- nvinfo : EIATTR_KPARAM_INFO
	.align		4
.L_17:
        /*0038*/ 	.byte	0x04, 0x17
        /*003a*/ 	.short	(.L_19 - .L_18)
.L_18:
        /*003c*/ 	.word	0x00000000
        /*0040*/ 	.short	0x0002
        /*0042*/ 	.short	0x0010
        /*0044*/ 	.byte	0x00, 0xf0, 0x11, 0x00


	//----- nvinfo : EIATTR_KPARAM_INFO
	.align		4
.L_19:
        /*0048*/ 	.byte	0x04, 0x17
        /*004a*/ 	.short	(.L_21 - .L_20)
.L_20:
        /*004c*/ 	.word	0x00000000
        /*0050*/ 	.short	0x0001
        /*0052*/ 	.short	0x0008
        /*0054*/ 	.byte	0x00, 0xf5, 0x21, 0x00


	//----- nvinfo : EIATTR_KPARAM_INFO
	.align		4
.L_21:
        /*0058*/ 	.byte	0x04, 0x17
        /*005a*/ 	.short	(.L_23 - .L_22)
.L_22:
        /*005c*/ 	.word	0x00000000
        /*0060*/ 	.short	0x0000
        /*0062*/ 	.short	0x0000
        /*0064*/ 	.byte	0x00, 0xf5, 0x21, 0x00


	//----- nvinfo : EIATTR_SPARSE_MMA_MASK
	.align		4
.L_23:
        /*0068*/ 	.byte	0x03, 0x50
        /*006a*/ 	.short	0x0000


	//----- nvinfo : EIATTR_MAXREG_COUNT
	.align		4
        /*006c*/ 	.byte	0x03, 0x1b
        /*006e*/ 	.short	0x00ff


	//----- nvinfo : EIATTR_MERCURY_ISA_VERSION
	.align		4
        /*0070*/ 	.byte	0x03, 0x5f
        /*0072*/ 	.short	0x0101


	//----- nvinfo : EIATTR_VRC_CTA_INIT_COUNT
	.align		4
        /*0074*/ 	.byte	0x02, 0x4a
	.zero		1
	.zero		1


	//----- nvinfo : EIATTR_EXIT_INSTR_OFFSETS
	.align		4
        /*0078*/ 	.byte	0x04, 0x1c
        /*007a*/ 	.short	(.L_25 - .L_24)


	//   ....[0]....
.L_24:
        /*007c*/ 	.word	0x00007810


	//----- nvinfo : EIATTR_CBANK_PARAM_SIZE
	.align		4
.L_25:
        /*0080*/ 	.byte	0x03, 0x19
        /*0082*/ 	.short	0x0021


	//----- nvinfo : EIATTR_PARAM_CBANK
	.align		4
        /*0084*/ 	.byte	0x04, 0x0a
        /*0086*/ 	.short	(.L_27 - .L_26)
	.align		4
.L_26:
        /*0088*/ 	.word	index@(.nv.constant0._Z24k_dequant_idct_block_8x8PsPhjjS0_h)
        /*008c*/ 	.short	0x0380
        /*008e*/ 	.short	0x0021


	//----- nvinfo : EIATTR_SW_WAR
	.align		4
.L_27:
        /*0090*/ 	.byte	0x04, 0x36
        /*0092*/ 	.short	(.L_29 - .L_28)
.L_28:
        /*0094*/ 	.word	0x00000008
.L_29:


//--------------------- .nv.callgraph             --------------------------
	.section	.nv.callgraph,"",@"SHT_CUDA_CALLGRAPH"
	.align	4
	.sectionentsize	8
	.align		4
        /*0000*/ 	.word	0x00000000
	.align		4
        /*0004*/ 	.word	0xffffffff
	.align		4
        /*0008*/ 	.word	0x00000000
	.align		4
        /*000c*/ 	.word	0xfffffffe
	.align		4
        /*0010*/ 	.word	0x00000000
	.align		4
        /*0014*/ 	.word	0xfffffffd
	.align		4
        /*0018*/ 	.word	0x00000000
	.align		4
        /*001c*/ 	.word	0xfffffffc


//--------------------- .nv.constant3             --------------------------
	.section	.nv.constant3,"a",@progbits
	.align	4
.nv.constant3:
	.type		quanttbl,@object
	.size		quanttbl,(zigzag_U - quanttbl)
quanttbl:
        /*0000*/ 	.byte	0x06, 0x04, 0x04, 0x05, 0x04, 0x04, 0x06, 0x05, 0x05, 0x05, 0x07, 0x06, 0x06, 0x07, 0x09, 0x10
        /*0010*/ 	.byte	0x0a, 0x09, 0x08, 0x08, 0x09, 0x13, 0x0e, 0x0e, 0x0b, 0x10, 0x17, 0x14, 0x18, 0x0c, 0x16, 0x14
        /*0020*/ 	.byte	0x16, 0x16, 0x19, 0x1c, 0x24, 0x1f, 0x19, 0x1b, 0x22, 0x1b, 0x16, 0x16, 0x20, 0x2b, 0x20, 0x22
        /*0030*/ 	.byte	0x26, 0x27, 0x29, 0x29, 0x29, 0x18, 0x1e, 0x2d, 0x30, 0x2c, 0x28, 0x30, 0x24, 0x28, 0x29, 0x27
        /*0040*/ 	.byte	0x06, 0x07, 0x07, 0x09, 0x08, 0x09, 0x12, 0x0a, 0x0a, 0x12, 0x27, 0x1a, 0x16, 0x1a, 0x27, 0x27
        /*0050*/ 	.byte	0x27, 0x27, 0x27, 0x27, 0x27, 0x27, 0x27, 0x27, 0x27, 0x27, 0x27, 0x27, 0x27, 0x27, 0x27, 0x27
        /*0060*/ 	.byte	0x27, 0x27, 0x27, 0x27, 0x27, 0x27, 0x27, 0x27, 0x27, 0x27, 0x27, 0x27, 0x27, 0x27, 0x27, 0x27
        /*0070*/ 	.byte	0x27, 0x27, 0x27, 0x27, 0x27, 0x27, 0x27, 0x27, 0x27, 0x27, 0x27, 0x27, 0x27, 0x27, 0x27, 0x27
	.type		zigzag_U,@object
	.size		zigzag_U,(zigzag_V - zigzag_U)
zigzag_U:
        /*0080*/ 	.byte	0x00, 0x01, 0x00, 0x00, 0x01, 0x02, 0x03, 0x02, 0x01, 0x00, 0x00, 0x01, 0x02, 0x03, 0x04, 0x05
        /*0090*/ 	.byte	0x04, 0x03, 0x02, 0x01, 0x00, 0x00, 0x01, 0x02, 0x03, 0x04, 0x05, 0x06, 0x07, 0x06, 0x05, 0x04
        /*00a0*/ 	.byte	0x03, 0x02, 0x01, 0x00, 0x01, 0x02, 0x03, 0x04, 0x05, 0x06, 0x07, 0x07, 0x06, 0x05, 0x04, 0x03
        /*00b0*/ 	.byte	0x02, 0x03, 0x04, 0x05, 0x06, 0x07, 0x07, 0x06, 0x05, 0x04, 0x05, 0x06, 0x07, 0x07, 0x06, 0x07
	.type		zigzag_V,@object
	.size		zigzag_V,(dctlookup - zigzag_V)
zigzag_V:
        /*00c0*/ 	.byte	0x00, 0x00, 0x01, 0x02, 0x01, 0x00, 0x00, 0x01, 0x02, 0x03, 0x04, 0x03, 0x02, 0x01, 0x00, 0x00
        /*00d0*/ 	.byte	0x01, 0x02, 0x03, 0x04, 0x05, 0x06, 0x05, 0x04, 0x03, 0x02, 0x01, 0x00, 0x00, 0x01, 0x02, 0x03
        /*00e0*/ 	.byte	0x04, 0x05, 0x06, 0x07, 0x07, 0x06, 0x05, 0x04, 0x03, 0x02, 0x01, 0x02, 0x03, 0x04, 0x05, 0x06
        /*00f0*/ 	.byte	0x07, 0x07, 0x06, 0x05, 0x04, 0x03, 0x04, 0x05, 0x06, 0x07, 0x07, 0x06, 0x05, 0x06, 0x07, 0x07
	.type		dctlookup,@object
	.size		dctlookup,(.L_3 - dctlookup)
dctlookup:
        /* <DEDUP_REMOVED lines=16> */
.L_3:


//--------------------- .text._Z24k_dequant_idct_block_8x8PsPhjjS0_h --------------------------
	.section	.text._Z24k_dequant_idct_block_8x8PsPhjjS0_h,"ax",@progbits
	.align	128
.text._Z24k_dequant_idct_block_8x8PsPhjjS0_h:
        .type           _Z24k_dequant_idct_block_8x8PsPhjjS0_h,@function
        .size           _Z24k_dequant_idct_block_8x8PsPhjjS0_h,(.L_x_3 - _Z24k_dequant_idct_block_8x8PsPhjjS0_h)
        .other          _Z24k_dequant_idct_block_8x8PsPhjjS0_h,@"STO_CUDA_ENTRY STV_DEFAULT"
_Z24k_dequant_idct_block_8x8PsPhjjS0_h:
[----:B------:R-:W0:Y:S01]  /*0000*/  LDC R1, c[0x0][0x37c] ;  /* 0x0000df00ff017b82 */ /* 0x000e220000000800 */
[----:B------:R-:W1:Y:S07]  /*0010*/  S2R R0, SR_TID.X ;  /* 0x0000000000007919 */ /* 0x000e6e0000002100 */
[----:B------:R-:W2:Y:S01]  /*0020*/  S2UR UR4, SR_CTAID.X ;  /* 0x00000000000479c3 */ /* 0x000ea20000002500 */
[----:B------:R-:W2:Y:S01]  /*0030*/  LDCU UR5, c[0x0][0x390] ;  /* 0x00007200ff0577ac */ /* 0x000ea20008000800 */
[----:B0-----:R-:W-:Y:S01]  /*0040*/  VIADD R1, R1, 0xfffffe00 ;  /* 0xfffffe0001017836 */ /* 0x001fe20000000000 */
[----:B------:R-:W0:Y:S05]  /*0050*/  LDCU.64 UR72, c[0x0][0x358] ;  /* 0x00006b00ff4877ac */ /* 0x000e2a0008000a00 */
[----:B------:R-:W3:Y:S01]  /*0060*/  LDC.64 R2, c[0x0][0x380] ;  /* 0x0000e000ff027b82 */ /* 0x000ee20000000a00 */
[----:B------:R-:W4:Y:S01]  /*0070*/  LDCU.U8 UR47, c[0x3][0x80] ;  /* 0x00c01000ff2f77ac */ /* 0x000f220008000000 */
[----:B------:R-:W5:Y:S06]  /*0080*/  LDCU.U8 UR49, c[0x3][0x82] ;  /* 0x00c01040ff3177ac */ /* 0x000f6c0008000000 */
[----:B------:R-:W4:Y:S01]  /*0090*/  LDC.U8 R70, c[0x3][0x8c] ;  /* 0x00c02300ff467b82 */ /* 0x000f220000000000 */
[----:B------:R-:W5:Y:S01]  /*00a0*/  LDCU.U8 UR48, c[0x3][0x81] ;  /* 0x00c01020ff3077ac */ /* 0x000f620008000000 */
[----:B------:R-:W0:Y:S06]  /*00b0*/  LDCU.128 UR52, c[0x3][0x1b0] ;  /* 0x00c03600ff3477ac */ /* 0x000e2c0008000c00 */
[----:B------:R-:W5:Y:S01]  /*00c0*/  LDC.64 R72, c[0x3][0xc0] ;  /* 0x00c03000ff487b82 */ /* 0x000f620000000a00 */
[----:B--2---:R-:W-:Y:S01]  /*00d0*/  UIMAD UR4, UR4, UR5, URZ ;  /* 0x00000005040472a4 */ /* 0x004fe2000f8e02ff */
[----:B------:R-:W2:Y:S05]  /*00e0*/  LDCU.128 UR56, c[0x3][0x1c0] ;  /* 0x00c03800ff3877ac */ /* 0x000eaa0008000c00 */
[----:B-1----:R-:W-:Y:S01]  /*00f0*/  LEA R0, R0, UR4, 0x3 ;  /* 0x0000000400007c11 */ /* 0x002fe2000f8e18ff */
[----:B------:R-:W1:Y:S01]  /*0100*/  LDC.U8 R69, c[0x3][0x88] ;  /* 0x00c02200ff457b82 */ /* 0x000e620000000000 */
[----:B------:R-:W0:Y:S03]  /*0110*/  LDCU.128 UR60, c[0x3][0x1d0] ;  /* 0x00c03a00ff3c77ac */ /* 0x000e260008000c00 */
[----:B------:R-:W-:Y:S01]  /*0120*/  IMAD.SHL.U32 R71, R0, 0x8, RZ ;  /* 0x0000000800477824 */ /* 0x000fe200078e00ff */
[----:B------:R-:W2:Y:S03]  /*0130*/  LDCU.U8 UR4, c[0x0][0x3a0] ;  /* 0x00007400ff0477ac */ /* 0x000ea60008000000 */
[----:B---3--:R-:W-:Y:S01]  /*0140*/  IMAD.WIDE.U32 R2, R71, 0x2, R2 ;  /* 0x0000000247027825 */ /* 0x008fe200078e0002 */
[----:B------:R-:W3:Y:S01]  /*0150*/  LDC.U8 R68, c[0x3][0x84] ;  /* 0x00c02100ff447b82 */ /* 0x000ee20000000000 */
[----:B------:R-:W1:Y:S03]  /*0160*/  LDCU.128 UR64, c[0x3][0x1e0] ;  /* 0x00c03c00ff4077ac */ /* 0x000e660008000c00 */
[----:B0-----:R-:W5:Y:S01]  /*0170*/  LDG.E.U16 R60, desc[UR72][R2.64] ;  /* 0x00000048023c7981 */ /* 0x001f62000c1e1500 */
[----:B------:R-:W0:Y:S03]  /*0180*/  LDCU.128 UR68, c[0x3][0x1f0] ;  /* 0x00c03e00ff4477ac */ /* 0x000e260008000c00 */
[----:B------:R-:W3:Y:S01]  /*0190*/  LDG.E.U16 R61, desc[UR72][R2.64+0x2] ;  /* 0x00000248023d7981 */ /* 0x000ee2000c1e1500 */
[----:B------:R-:W0:Y:S03]  /*01a0*/  LDC.64 R74, c[0x3][0xd0] ;  /* 0x00c03400ff4a7b82 */ /* 0x000e260000000a00 */
[----:B------:R-:W3:Y:S04]  /*01b0*/  LDG.E.U16 R62, desc[UR72][R2.64+0x4] ;  /* 0x00000448023e7981 */ /* 0x000ee8000c1e1500 */
[----:B------:R-:W3:Y:S01]  /*01c0*/  LDG.E.U16 R63, desc[UR72][R2.64+0x6] ;  /* 0x00000648023f7981 */ /* 0x000ee2000c1e1500 */
[----:B------:R-:W0:Y:S03]  /*01d0*/  LDC.U8 R77, c[0x3][0x94] ;  /* 0x00c02500ff4d7b82 */ /* 0x000e260000000000 */
[----:B------:R-:W3:Y:S04]  /*01e0*/  LDG.E.U16 R64, desc[UR72][R2.64+0x8] ;  /* 0x0000084802407981 */ /* 0x000ee8000c1e1500 */
        /* <DEDUP_REMOVED lines=58> */
[----:B------:R4:W3:Y:S01]  /*0590*/  LDG.E.U16 R6, desc[UR72][R2.64+0x7c] ;  /* 0x00007c4802067981 */ /* 0x0008e2000c1e1500 */
[----:B--2---:R-:W-:Y:S01]  /*05a0*/  USHF.L.U32 UR4, UR4, 0x6, URZ ;  /* 0x0000000604047899 */ /* 0x004fe200080006ff */
[----:B----4-:R-:W2:Y:S11]  /*05b0*/  LDC.64 R2, c[0x3][0xc8] ;  /* 0x00c03200ff027b82 */ /* 0x010eb60000000a00 */
[----:B------:R-:W4:Y:S01]  /*05c0*/  LDCU.U8 UR5, c[0x3][UR4] ;  /* 0x00c00000040577ac */ /* 0x000f220008000000 */
[----:B------:R-:W1:Y:S01]  /*05d0*/  LDCU.U8 UR8, c[0x3][UR4+0x3] ;  /* 0x00c00060040877ac */ /* 0x000e620008000000 */
[----:B------:R-:W0:Y:S01]  /*05e0*/  LDCU.U8 UR11, c[0x3][UR4+0x6] ;  /* 0x00c000c0040b77ac */ /* 0x000e220008000000 */
[----:B------:R-:W0:Y:S01]  /*05f0*/  LDCU.U8 UR7, c[0x3][UR4+0x2] ;  /* 0x00c00040040777ac */ /* 0x000e220008000000 */
[----:B------:R-:W0:Y:S01]  /*0600*/  LDCU.U8 UR14, c[0x3][UR4+0x9] ;  /* 0x00c00120040e77ac */ /* 0x000e220008000000 */
[----:B------:R-:W0:Y:S01]  /*0610*/  LDCU.U8 UR20, c[0x3][UR4+0xf] ;  /* 0x00c001e0041477ac */ /* 0x000e220008000000 */
[----:B--2---:R-:W-:Y:S01]  /*0620*/  LOP3.LUT R3, R3, 0xff, RZ, 0xc0, !PT ;  /* 0x000000ff03037812 */ /* 0x004fe200078ec0ff */
[----:B------:R-:W2:Y:S04]  /*0630*/  LDCU.U8 UR15, c[0x3][UR4+0xa] ;  /* 0x00c00140040f77ac */ /* 0x000ea80008000000 */
[----:B------:R-:W-:Y:S01]  /*0640*/  IMAD R70, R3, 0x8, R70 ;  /* 0x0000000803467824 */ /* 0x000fe200078e0246 */
[----:B-----5:R-:W5:Y:S01]  /*0650*/  I2F.S16 R60, R60 ;  /* 0x0000003c003c7306 */ /* 0x020f620000101400 */
[----:B------:R-:W2:Y:S01]  /*0660*/  LDCU.U8 UR6, c[0x3][UR4+0x1] ;  /* 0x00c00020040677ac */ /* 0x000ea20008000000 */
[----:B----4-:R-:W-:-:S06]  /*0670*/  I2FP.F32.U32 R3, UR5 ;  /* 0x0000000500037c45 */ /* 0x010fcc0008201000 */
[----:B---3--:R-:W-:Y:S01]  /*0680*/  I2F.S16 R61, R61 ;  /* 0x0000003d003d7306 */ /* 0x008fe20000101400 */
[----:B------:R-:W3:Y:S07]  /*0690*/  LDCU.U8 UR9, c[0x3][UR4+0x4] ;  /* 0x00c00080040977ac */ /* 0x000eee0008000000 */
[----:B------:R-:W-:Y:S01]  /*06a0*/  I2F.S16 R62, R62 ;  /* 0x0000003e003e7306 */ /* 0x000fe20000101400 */
[----:B------:R-:W4:Y:S07]  /*06b0*/  LDCU.U8 UR17, c[0x3][UR4+0xc] ;  /* 0x00c00180041177ac */ /* 0x000f2e0008000000 */
[----:B------:R-:W2:Y:S01]  /*06c0*/  I2F.S16 R63, R63 ;  /* 0x0000003f003f7306 */ /* 0x000ea20000101400 */
[----:B------:R-:W4:Y:S07]  /*06d0*/  LDCU.U8 UR18, c[0x3][UR4+0xd] ;  /* 0x00c001a0041277ac */ /* 0x000f2e0008000000 */
[----:B------:R-:W-:Y:S01]  /*06e0*/  I2F.S16 R64, R64 ;  /* 0x0000004000407306 */ /* 0x000fe20000101400 */
[----:B------:R-:W4:Y:S07]  /*06f0*/  LDCU.U8 UR10, c[0x3][UR4+0x5] ;  /* 0x00c000a0040a77ac */ /* 0x000f2e0008000000 */
[----:B------:R-:W-:Y:S01]  /*0700*/  I2F.S16 R65, R65 ;  /* 0x0000004100417306 */ /* 0x000fe20000101400 */
[----:B------:R-:W4:Y:S07]  /*0710*/  LDCU.U8 UR16, c[0x3][UR4+0xb] ;  /* 0x00c00160041077ac */ /* 0x000f2e0008000000 */
[----:B------:R-:W4:Y:S01]  /*0720*/  I2F.S16 R66, R66 ;  /* 0x0000004200427306 */ /* 0x000f220000101400 */
[----:B------:R-:W3:Y:S07]  /*0730*/  LDCU.U8 UR24, c[0x3][UR4+0x13] ;  /* 0x00c00260041877ac */ /* 0x000eee0008000000 */
[----:B------:R-:W4:Y:S01]  /*0740*/  I2F.S16 R67, R67 ;  /* 0x0000004300437306 */ /* 0x000f220000101400 */
[----:B------:R-:W3:Y:S01]  /*0750*/  LDCU.U8 UR22, c[0x3][UR4+0x11] ;  /* 0x00c00220041677ac */ /* 0x000ee20008000000 */
[----:B------:R-:W-:Y:S01]  /*0760*/  LOP3.LUT R0, R2, 0xff, RZ, 0xc0, !PT ;  /* 0x000000ff02007812 */ /* 0x000fe200078ec0ff */
[----:B-----5:R-:W-:Y:S01]  /*0770*/  FMUL.D4 R83, R60, R3 ;  /* 0x000000033c537220 */ /* 0x020fe20000200000 */
[----:B------:R-:W-:Y:S01]  /*0780*/  LOP3.LUT R73, R73, 0xff, RZ, 0xc0, !PT ;  /* 0x000000ff49497812 */ /* 0x000fe200078ec0ff */
[----:B------:R-:W5:Y:S03]  /*0790*/  LDCU.U8 UR19, c[0x3][UR4+0xe] ;  /* 0x00c001c0041377ac */ /* 0x000f660008000000 */
[----:B------:R-:W-:Y:S01]  /*07a0*/  I2F.S16 R56, R56 ;  /* 0x0000003800387306 */ /* 0x000fe20000101400 */
[----:B------:R-:W5:Y:S01]  /*07b0*/  LDCU.U8 UR13, c[0x3][UR4+0x8] ;  /* 0x00c00100040d77ac */ /* 0x000f620008000000 */
[----:B-1----:R-:W-:-:S06]  /*07c0*/  I2FP.F32.U32 R78, UR8 ;  /* 0x00000008004e7c45 */ /* 0x002fcc0008201000 */
[----:B------:R-:W1:Y:S01]  /*07d0*/  I2F.S16 R57, R57 ;  /* 0x0000003900397306 */ /* 0x000e620000101400 */
[----:B------:R-:W5:Y:S01]  /*07e0*/  LDCU.U8 UR25, c[0x3][UR4+0x14] ;  /* 0x00c00280041977ac */ /* 0x000f620008000000 */
[----:B0-----:R-:W-:-:S06]  /*07f0*/  I2FP.F32.U32 R3, UR11 ;  /* 0x0000000b00037c45 */ /* 0x001fcc0008201000 */
[----:B------:R-:W-:Y:S01]  /*0800*/  I2F.S16 R58, R58 ;  /* 0x0000003a003a7306 */ /* 0x000fe20000101400 */
[----:B------:R-:W0:Y:S07]  /*0810*/  LDCU.U8 UR12, c[0x3][UR4+0x7] ;  /* 0x00c000e0040c77ac */ /* 0x000e2e0008000000 */
[----:B------:R-:W5:Y:S01]  /*0820*/  I2F.S16 R59, R59 ;  /* 0x0000003b003b7306 */ /* 0x000f620000101400 */
[----:B------:R-:W0:Y:S07]  /*0830*/  LDCU.U8 UR21, c[0x3][UR4+0x10] ;  /* 0x00c00200041577ac */ /* 0x000e2e0008000000 */
[----:B------:R-:W0:Y:S01]  /*0840*/  I2F.S16 R55, R55 ;  /* 0x0000003700377306 */ /* 0x000e220000101400 */
[----:B------:R-:W0:Y:S01]  /*0850*/  LDCU.U8 UR26, c[0x3][UR4+0x15] ;  /* 0x00c002a0041a77ac */ /* 0x000e220008000000 */
[----:B------:R-:W-:Y:S01]  /*0860*/  IMAD R0, R0, 0x8, R69 ;  /* 0x0000000800007824 */ /* 0x000fe200078e0245 */
[----:B------:R-:W0:Y:S05]  /*0870*/  LDCU.U8 UR23, c[0x3][UR4+0x12] ;  /* 0x00c00240041777ac */ /* 0x000e2a0008000000 */
[----:B------:R-:W0:Y:S01]  /*0880*/  I2F.S16 R52, R52 ;  /* 0x0000003400347306 */ /* 0x000e220000101400 */
[----:B------:R-:W0:Y:S01]  /*0890*/  LDCU.U8 UR28, c[0x3][UR4+0x17] ;  /* 0x00c002e0041c77ac */ /* 0x000e220008000000 */
[----:B------:R-:W-:Y:S01]  /*08a0*/  IMAD R2, R73, 0x8, R68 ;  /* 0x0000000849027824 */ /* 0x000fe200078e0244 */
[----:B------:R-:W0:Y:S05]  /*08b0*/  LDCU.U8 UR29, c[0x3][UR4+0x18] ;  /* 0x00c00300041d77ac */ /* 0x000e2a0008000000 */
[----:B------:R-:W0:Y:S01]  /*08c0*/  I2F.S16 R53, R53 ;  /* 0x0000003500357306 */ /* 0x000e220000101400 */
[----:B------:R-:W0:Y:S01]  /*08d0*/  LDCU.U8 UR36, c[0x3][UR4+0x1f] ;  /* 0x00c003e0042477ac */ /* 0x000e220008000000 */
[----:B------:R-:W-:Y:S01]  /*08e0*/  I2FP.F32.U32 R69, UR7 ;  /* 0x0000000700457c45 */ /* 0x000fe20008201000 */
[----:B--2---:R2:W-:Y:S01]  /*08f0*/  STL.128 [R1+0x100], R60 ;  /* 0x0001003c01007387 */ /* 0x0045e20000100c00 */
[----:B------:R-:W-:-:S04]  /*0900*/  FMUL.D4 R81, R63, R78 ;  /* 0x0000004e3f517220 */ /* 0x000fc80000200000 */
[----:B------:R-:W0:Y:S01]  /*0910*/  I2F.S16 R54, R54 ;  /* 0x0000003600367306 */ /* 0x000e220000101400 */
[----:B------:R-:W-:Y:S01]  /*0920*/  LOP3.LUT R68, R75, 0xff, RZ, 0xc0, !PT ;  /* 0x000000ff4b447812 */ /* 0x000fe200078ec0ff */
[----:B----4-:R-:W-:Y:S01]  /*0930*/  FMUL.D4 R78, R66, R3 ;  /* 0x00000003424e7220 */ /* 0x010fe20000200000 */
[----:B------:R4:W-:Y:S01]  /*0940*/  STL.128 [R1+0x110], R64 ;  /* 0x0001104001007387 */ /* 0x0009e20000100c00 */
[----:B------:R-:W0:Y:S04]  /*0950*/  LDCU.U8 UR32, c[0x3][UR4+0x1b] ;  /* 0x00c00360042077ac */ /* 0x000e280008000000 */
[----:B------:R-:W-:Y:S01]  /*0960*/  I2F.S16 R51, R51 ;  /* 0x0000003300337306 */ /* 0x000fe20000101400 */
[----:B------:R-:W0:Y:S01]  /*0970*/  LDCU.U8 UR30, c[0x3][UR4+0x19] ;  /* 0x00c00320041e77ac */ /* 0x000e220008000000 */
[----:B--2---:R-:W-:-:S06]  /*0980*/  I2FP.F32.U32 R60, UR14 ;  /* 0x0000000e003c7c45 */ /* 0x004fcc0008201000 */
[----:B------:R-:W-:Y:S01]  /*0990*/  I2F.S16 R48, R48 ;  /* 0x0000003000307306 */ /* 0x000fe20000101400 */
[----:B------:R-:W2:Y:S01]  /*09a0*/  LDCU.U8 UR31, c[0x3][UR4+0x1a] ;  /* 0x00c00340041f77ac */ /* 0x000ea20008000000 */
[----:B------:R-:W-:Y:S02]  /*09b0*/  I2FP.F32.U32 R73, UR15 ;  /* 0x0000000f00497c45 */ /* 0x000fe40008201000 */
[----:B----4-:R-:W-:-:S04]  /*09c0*/  I2FP.F32.U32 R66, UR20 ;  /* 0x0000001400427c45 */ /* 0x010fc80008201000 */
[----:B------:R-:W4:Y:S01]  /*09d0*/  I2F.S16 R49, R49 ;  /* 0x0000003100317306 */ /* 0x000f220000101400 */
[----:B------:R-:W2:Y:S01]  /*09e0*/  LDCU.U8 UR33, c[0x3][UR4+0x1c] ;  /* 0x00c00380042177ac */ /* 0x000ea20008000000 */
[----:B------:R-:W-:-:S06]  /*09f0*/  FMUL.D4 R82, R62, R69 ;  /* 0x000000453e527220 */ /* 0x000fcc0000200000 */
[----:B------:R-:W2:Y:S01]  /*0a00*/  I2F.S16 R50, R50 ;  /* 0x0000003200327306 */ /* 0x000ea20000101400 */
[----:B------:R-:W2:Y:S01]  /*0a10*/  LDCU.U8 UR40, c[0x3][UR4+0x23] ;  /* 0x00c00460042877ac */ /* 0x000ea20008000000 */
[----:B------:R-:W-:Y:S01]  /*0a20*/  IMAD R68, R68, 0x8, R77 ;  /* 0x0000000844447824 */ /* 0x000fe200078e024d */
[----:B------:R-:W-:Y:S01]  /*0a30*/  I2FP.F32.U32 R76, UR6 ;  /* 0x00000006004c7c45 */ /* 0x000fe20008201000 */
[----:B-1----:R-:W-:Y:S01]  /*0a40*/  FMUL.D4 R69, R57, R60 ;  /* 0x0000003c39457220 */ /* 0x002fe20000200000 */
[----:B-----5:R0:W-:Y:S03]  /*0a50*/  STL.128 [R1+0x120], R56 ;  /* 0x0001203801007387 */ /* 0x0201e60000100c00 */
[----:B------:R-:W1:Y:S01]  /*0a60*/  I2F.S16 R44, R44 ;  /* 0x0000002c002c7306 */ /* 0x000e620000101400 */
[----:B---3--:R-:W-:Y:S01]  /*0a70*/  I2FP.F32.U32 R77, UR9 ;  /* 0x00000009004d7c45 */ /* 0x008fe20008201000 */
[----:B------:R-:W-:Y:S01]  /*0a80*/  FMUL.D4 R73, R58, R73 ;  /* 0x000000493a497220 */ /* 0x000fe20000200000 */
[----:B------:R-:W-:-:S02]  /*0a90*/  I2FP.F32.U32 R63, UR17 ;  /* 0x00000011003f7c45 */ /* 0x000fc40008201000 */
[----:B------:R-:W-:-:S03]  /*0aa0*/  I2FP.F32.U32 R60, UR18 ;  /* 0x00000012003c7c45 */ /* 0x000fc60008201000 */
[----:B------:R-:W3:Y:S01]  /*0ab0*/  I2F.S16 R45, R45 ;  /* 0x0000002d002d7306 */ /* 0x000ee20000101400 */
[----:B------:R-:W-:Y:S01]  /*0ac0*/  I2FP.F32.U32 R80, UR10 ;  /* 0x0000000a00507c45 */ /* 0x000fe20008201000 */
[----:B------:R-:W5:Y:S01]  /*0ad0*/  LDCU.U8 UR37, c[0x3][UR4+0x20] ;  /* 0x00c00400042577ac */ /* 0x000f620008000000 */
[----:B------:R-:W-:Y:S01]  /*0ae0*/  I2FP.F32.U32 R62, UR16 ;  /* 0x00000010003e7c45 */ /* 0x000fe20008201000 */
[----:B0-----:R-:W-:-:S04]  /*0af0*/  FMUL.D4 R57, R55, R66 ;  /* 0x0000004237397220 */ /* 0x001fc80000200000 */
[----:B------:R-:W-:Y:S01]  /*0b00*/  I2F.S16 R46, R46 ;  /* 0x0000002e002e7306 */ /* 0x000fe20000101400 */
[----:B------:R-:W-:Y:S01]  /*0b10*/  I2FP.F32.U32 R66, UR24 ;  /* 0x0000001800427c45 */ /* 0x000fe20008201000 */
[----:B------:R-:W0:Y:S01]  /*0b20*/  LDCU.U8 UR38, c[0x3][UR4+0x21] ;  /* 0x00c00420042677ac */ /* 0x000e220008000000 */
[----:B------:R-:W-:-:S05]  /*0b30*/  I2FP.F32.U32 R58, UR22 ;  /* 0x00000016003a7c45 */ /* 0x000fca0008201000 */
[----:B------:R-:W5:Y:S01]  /*0b40*/  I2F.S16 R47, R47 ;  /* 0x0000002f002f7306 */ /* 0x000f620000101400 */
[----:B------:R-:W0:Y:S01]  /*0b50*/  LDCU.U8 UR44, c[0x3][UR4+0x27] ;  /* 0x00c004e0042c77ac */ /* 0x000e220008000000 */
[----:B------:R-:W-:-:S06]  /*0b60*/  FMUL.D4 R84, R61, R76 ;  /* 0x0000004c3d547220 */ /* 0x000fcc0000200000 */
[----:B------:R-:W0:Y:S01]  /*0b70*/  I2F.S16 R40, R40 ;  /* 0x0000002800287306 */ /* 0x000e220000101400 */
[----:B------:R-:W0:Y:S07]  /*0b80*/  LDCU.U8 UR27, c[0x3][UR4+0x16] ;  /* 0x00c002c0041b77ac */ /* 0x000e2e0008000000 */
[----:B------:R-:W-:Y:S01]  /*0b90*/  I2F.S16 R41, R41 ;  /* 0x0000002900297306 */ /* 0x000fe20000101400 */
[----:B------:R-:W-:-:S07]  /*0ba0*/  FMUL.D4 R77, R64, R77 ;  /* 0x0000004d404d7220 */ /* 0x000fce0000200000 */
[----:B------:R-:W-:Y:S01]  /*0bb0*/  I2F.S16 R42, R42 ;  /* 0x0000002a002a7306 */ /* 0x000fe20000101400 */
[----:B------:R-:W-:-:S07]  /*0bc0*/  I2FP.F32.U32 R61, UR19 ;  /* 0x00000013003d7c45 */ /* 0x000fce0008201000 */
[----:B------:R-:W0:Y:S01]  /*0bd0*/  I2F.S16 R43, R43 ;  /* 0x0000002b002b7306 */ /* 0x000e220000101400 */
[----:B------:R-:W-:Y:S01]  /*0be0*/  FMUL.D4 R63, R52, R63 ;  /* 0x0000003f343f7220 */ /* 0x000fe20000200000 */
[----:B------:R-:W-:-:S06]  /*0bf0*/  FMUL.D4 R60, R53, R60 ;  /* 0x0000003c353c7220 */ /* 0x000fcc0000200000 */
[----:B------:R-:W0:Y:S01]  /*0c00*/  I2F.S16 R35, R35 ;  /* 0x0000002300237306 */ /* 0x000e220000101400 */
[----:B------:R1:W-:Y:S01]  /*0c10*/  STL.128 [R1+0x130], R52 ;  /* 0x0001303401007387 */ /* 0x0003e20000100c00 */
[----:B------:R-:W-:Y:S01]  /*0c20*/  FMUL.D4 R80, R65, R80 ;  /* 0x0000005041507220 */ /* 0x000fe20000200000 */
[----:B------:R-:W-:Y:S01]  /*0c30*/  I2FP.F32.U32 R75, UR13 ;  /* 0x0000000d004b7c45 */ /* 0x000fe20008201000 */
[----:B------:R-:W-:Y:S01]  /*0c40*/  FMUL.D4 R64, R59, R62 ;  /* 0x0000003e3b407220 */ /* 0x000fe20000200000 */
[----:B------:R-:W0:Y:S03]  /*0c50*/  LDCU.U8 UR39, c[0x3][UR4+0x22] ;  /* 0x00c00440042777ac */ /* 0x000e260008000000 */
[----:B------:R-:W0:Y:S01]  /*0c60*/  I2F.S16 R32, R32 ;  /* 0x0000002000207306 */ /* 0x000e220000101400 */
[----:B------:R-:W-:Y:S01]  /*0c70*/  I2FP.F32.U32 R76, UR12 ;  /* 0x0000000c004c7c45 */ /* 0x000fe20008201000 */
[----:B----4-:R-:W-:Y:S01]  /*0c80*/  FMUL.D4 R58, R49, R58 ;  /* 0x0000003a313a7220 */ /* 0x010fe20000200000 */
[----:B------:R-:W-:Y:S01]  /*0c90*/  I2FP.F32.U32 R65, UR21 ;  /* 0x0000001500417c45 */ /* 0x000fe20008201000 */
[----:B--2---:R2:W-:Y:S04]  /*0ca0*/  STL.128 [R1+0x140], R48 ;  /* 0x0001403001007387 */ /* 0x0045e80000100c00 */
[----:B------:R-:W-:Y:S01]  /*0cb0*/  I2F.S16 R33, R33 ;  /* 0x0000002100217306 */ /* 0x000fe20000101400 */
[----:B-1----:R-:W-:Y:S01]  /*0cc0*/  FMUL.D4 R52, R51, R66 ;  /* 0x0000004233347220 */ /* 0x002fe20000200000 */
[----:B------:R-:W-:Y:S01]  /*0cd0*/  I2FP.F32.U32 R53, UR25 ;  /* 0x0000001900357c45 */ /* 0x000fe20008201000 */
[----:B------:R-:W1:Y:S01]  /*0ce0*/  LDCU.U8 UR45, c[0x3][UR4+0x28] ;  /* 0x00c00500042d77ac */ /* 0x000e620008000000 */
[----:B------:R-:W-:-:S04]  /*0cf0*/  I2FP.F32.U32 R66, UR26 ;  /* 0x0000001a00427c45 */ /* 0x000fc80008201000 */
[----:B------:R-:W4:Y:S01]  /*0d00*/  I2F.S16 R34, R34 ;  /* 0x0000002200227306 */ /* 0x000f220000101400 */
[----:B------:R-:W1:Y:S01]  /*0d10*/  LDCU.U8 UR46, c[0x3][UR4+0x29] ;  /* 0x00c00520042e77ac */ /* 0x000e620008000000 */
[----:B------:R-:W-:Y:S01]  /*0d20*/  FMUL.D4 R61, R54, R61 ;  /* 0x0000003d363d7220 */ /* 0x000fe20000200000 */
[----:B--2---:R-:W-:-:S05]  /*0d30*/  I2FP.F32.U32 R49, UR29 ;  /* 0x0000001d00317c45 */ /* 0x004fca0008201000 */
[----:B------:R-:W2:Y:S01]  /*0d40*/  I2F.S16 R39, R39 ;  /* 0x0000002700277306 */ /* 0x000ea20000101400 */
[----:B------:R-:W1:Y:S01]  /*0d50*/  LDCU.U8 UR34, c[0x3][UR4+0x1d] ;  /* 0x00c003a0042277ac */ /* 0x000e620008000000 */
[----:B------:R-:W-:Y:S01]  /*0d60*/  FMUL.D4 R75, R56, R75 ;  /* 0x0000004b384b7220 */ /* 0x000fe20000200000 */
[----:B------:R-:W-:-:S05]  /*0d70*/  FMUL.D4 R54, R44, R53 ;  /* 0x000000352c367220 */ /* 0x000fca0000200000 */
[----:B------:R5:W-:Y:S01]  /*0d80*/  FRND R3, R83 ;  /* 0x0000005300037307 */ /* 0x000be20000201000 */
[----:B------:R-:W1:Y:S01]  /*0d90*/  LDCU.U8 UR35, c[0x3][UR4+0x1e] ;  /* 0x00c003c0042377ac */ /* 0x000e620008000000 */
[----:B------:R-:W-:Y:S01]  /*0da0*/  FMUL.D4 R79, R67, R76 ;  /* 0x0000004c434f7220 */ /* 0x000fe20000200000 */
[----:B------:R-:W-:-:S05]  /*0db0*/  FMUL.D4 R56, R48, R65 ;  /* 0x0000004130387220 */ /* 0x000fca0000200000 */
[----:B------:R0:W-:Y:S01]  /*0dc0*/  FRND R62, R82 ;  /* 0x00000052003e7307 */ /* 0x0001e20000201000 */
[----:B-----5:R-:W-:Y:S01]  /*0dd0*/  I2FP.F32.U32 R83, UR23 ;  /* 0x0000001700537c45 */ /* 0x020fe20008201000 */
[----:B------:R-:W5:Y:S01]  /*0de0*/  LDCU.U8 UR5, c[0x3][UR4+0x2a] ;  /* 0x00c00540040577ac */ /* 0x000f620008000000 */
[----:B---3--:R-:W-:-:S05]  /*0df0*/  FMUL.D4 R53, R45, R66 ;  /* 0x000000422d357220 */ /* 0x008fca0000200000 */
[----:B------:R3:W-:Y:S01]  /*0e00*/  FRND R51, R78 ;  /* 0x0000004e00337307 */ /* 0x0007e20000201000 */
[----:B0-----:R-:W-:Y:S01]  /*0e10*/  I2FP.F32.U32 R82, UR28 ;  /* 0x0000001c00527c45 */ /* 0x001fe20008201000 */
[----:B------:R-:W-:Y:S01]  /*0e20*/  FMUL.D4 R76, R50, R83 ;  /* 0x00000053324c7220 */ /* 0x000fe20000200000 */
[----:B------:R0:W-:Y:S01]  /*0e30*/  STL.128 [R1+0x150], R44 ;  /* 0x0001502c01007387 */ /* 0x0001e20000100c00 */
[----:B------:R-:W-:Y:S01]  /*0e40*/  I2FP.F32.U32 R66, UR32 ;  /* 0x0000002000427c45 */ /* 0x000fe20008201000 */
[----:B------:R-:W-:-:S03]  /*0e50*/  FMUL.D4 R49, R40, R49 ;  /* 0x0000003128317220 */ /* 0x000fc60000200000 */
[----:B------:R-:W1:Y:S01]  /*0e60*/  I2F.S16 R36, R36 ;  /* 0x0000002400247306 */ /* 0x000e620000101400 */
[----:B---3--:R-:W-:Y:S01]  /*0e70*/  I2FP.F32.U32 R78, UR36 ;  /* 0x00000024004e7c45 */ /* 0x008fe20008201000 */
[----:B------:R-:W-:Y:S01]  /*0e80*/  FMUL.D4 R48, R47, R82 ;  /* 0x000000522f307220 */ /* 0x000fe20000200000 */
[----:B------:R3:W-:Y:S01]  /*0e90*/  STL.128 [R1+0x160], R40 ;  /* 0x0001602801007387 */ /* 0x0007e20000100c00 */
[----:B------:R-:W-:-:S04]  /*0ea0*/  I2FP.F32.U32 R50, UR30 ;  /* 0x0000001e00327c45 */ /* 0x000fc80008201000 */
[----:B------:R-:W-:Y:S01]  /*0eb0*/  I2F.S16 R37, R37 ;  /* 0x0000002500257306 */ /* 0x000fe20000101400 */
[----:B------:R-:W5:Y:S01]  /*0ec0*/  LDCU.U8 UR41, c[0x3][UR4+0x24] ;  /* 0x00c00480042977ac */ /* 0x000f620008000000 */
[----:B0-----:R-:W-:-:S06]  /*0ed0*/  I2FP.F32.U32 R47, UR33 ;  /* 0x00000021002f7c45 */ /* 0x001fcc0008201000 */
[----:B------:R-:W0:Y:S01]  /*0ee0*/  I2F.S16 R38, R38 ;  /* 0x0000002600267306 */ /* 0x000e220000101400 */
[----:B------:R-:W5:Y:S01]  /*0ef0*/  LDCU.U8 UR8, c[0x3][UR4+0x2d] ;  /* 0x00c005a0040877ac */ /* 0x000f620008000000 */
[----:B---3--:R-:W-:Y:S01]  /*0f00*/  FMUL.D4 R40, R35, R78 ;  /* 0x0000004e23287220 */ /* 0x008fe20000200000 */
[----:B------:R-:W-:-:S05]  /*0f10*/  I2FP.F32.U32 R78, UR40 ;  /* 0x00000028004e7c45 */ /* 0x000fca0008201000 */
[----:B------:R-:W3:Y:S01]  /*0f20*/  I2F.S16 R31, R31 ;  /* 0x0000001f001f7306 */ /* 0x000ee20000101400 */
[----:B------:R-:W5:Y:S01]  /*0f30*/  LDCU.U8 UR6, c[0x3][UR4+0x2b] ;  /* 0x00c00560040677ac */ /* 0x000f620008000000 */
[----:B------:R-:W-:-:S06]  /*0f40*/  FMUL.D4 R44, R43, R66 ;  /* 0x000000422b2c7220 */ /* 0x000fcc0000200000 */
[----:B------:R2:W-:Y:S01]  /*0f50*/  FRND R59, R81 ;  /* 0x00000051003b7307 */ /* 0x0005e20000201000 */
[----:B------:R-:W5:Y:S01]  /*0f60*/  LDCU.U8 UR42, c[0x3][UR4+0x25] ;  /* 0x00c004a0042a77ac */ /* 0x000f620008000000 */
[----:B------:R-:W-:Y:S01]  /*0f70*/  FMUL.D4 R50, R41, R50 ;  /* 0x0000003229327220 */ /* 0x000fe20000200000 */
[----:B------:R-:W-:Y:S01]  /*0f80*/  FMUL.D4 R66, R32, R47 ;  /* 0x0000002f20427220 */ /* 0x000fe20000200000 */
[----:B----4-:R4:W-:Y:S04]  /*0f90*/  STL.128 [R1+0x170], R32 ;  /* 0x0001702001007387 */ /* 0x0109e80000100c00 */
[----:B------:R-:W5:Y:S01]  /*0fa0*/  I2F.S16 R24, R24 ;  /* 0x0000001800187306 */ /* 0x000f620000101400 */
[----:B--2---:R-:W-:Y:S01]  /*0fb0*/  I2FP.F32.U32 R81, UR31 ;  /* 0x0000001f00517c45 */ /* 0x004fe20008201000 */
[----:B------:R-:W2:Y:S01]  /*0fc0*/  LDCU.U8 UR11, c[0x3][UR4+0x30] ;  /* 0x00c00600040b77ac */ /* 0x000ea20008000000 */
[----:B------:R-:W-:-:S05]  /*0fd0*/  I2FP.F32.U32 R41, UR37 ;  /* 0x0000002500297c45 */ /* 0x000fca0008201000 */
[----:B------:R-:W2:Y:S01]  /*0fe0*/  I2F.S16 R25, R25 ;  /* 0x0000001900197306 */ /* 0x000ea20000101400 */
[----:B------:R-:W2:Y:S01]  /*0ff0*/  LDCU.U8 UR12, c[0x3][UR4+0x31] ;  /* 0x00c00620040c77ac */ /* 0x000ea20008000000 */
[----:B----4-:R-:W-:Y:S01]  /*1000*/  FMUL.D4 R32, R39, R78 ;  /* 0x0000004e27207220 */ /* 0x010fe20000200000 */
[----:B------:R-:W-:-:S05]  /*1010*/  I2FP.F32.U32 R78, UR44 ;  /* 0x0000002c004e7c45 */ /* 0x000fca0008201000 */
[----:B------:R4:W-:Y:S01]  /*1020*/  FRND R65, R80 ;  /* 0x0000005000417307 */ /* 0x0009e20000201000 */
[----:B------:R-:W2:Y:S01]  /*1030*/  LDCU.U8 UR10, c[0x3][UR4+0x2f] ;  /* 0x00c005e0040a77ac */ /* 0x000ea20008000000 */
[----:B------:R-:W-:Y:S01]  /*1040*/  I2FP.F32.U32 R55, UR27 ;  /* 0x0000001b00377c45 */ /* 0x000fe20008201000 */
[----:B-1----:R-:W-:Y:S01]  /*1050*/  FMUL.D4 R41, R36, R41 ;  /* 0x0000002924297220 */ /* 0x002fe20000200000 */
[----:B------:R-:W1:Y:S01]  /*1060*/  LDCU.U8 UR13, c[0x3][UR4+0x32] ;  /* 0x00c00640040d77ac */ /* 0x000e620008000000 */
[----:B----4-:R-:W-:Y:S01]  /*1070*/  FMUL.D4 R80, R42, R81 ;  /* 0x000000512a507220 */ /* 0x010fe20000200000 */
[----:B------:R-:W-:Y:S02]  /*1080*/  I2FP.F32.U32 R42, UR38 ;  /* 0x00000026002a7c45 */ /* 0x000fe40008201000 */
[----:B------:R-:W-:Y:S01]  /*1090*/  I2F.S16 R28, R28 ;  /* 0x0000001c001c7306 */ /* 0x000fe20000101400 */
[----:B------:R-:W4:Y:S01]  /*10a0*/  LDCU.U8 UR7, c[0x3][UR4+0x2c] ;  /* 0x00c00580040777ac */ /* 0x000f220008000000 */
[----:B------:R-:W-:Y:S01]  /*10b0*/  I2FP.F32.U32 R43, UR39 ;  /* 0x00000027002b7c45 */ /* 0x000fe20008201000 */
[----:B0-----:R3:W-:Y:S01]  /*10c0*/  STL.128 [R1+0x180], R36 ;  /* 0x0001802401007387 */ /* 0x0017e20000100c00 */
[----:B------:R-:W-:Y:S01]  /*10d0*/  FMUL.D4 R42, R37, R42 ;  /* 0x0000002a252a7220 */ /* 0x000fe20000200000 */
[----:B------:R-:W0:Y:S03]  /*10e0*/  LDCU.U8 UR9, c[0x3][UR4+0x2e] ;  /* 0x00c005c0040977ac */ /* 0x000e260008000000 */
[----:B------:R-:W-:Y:S01]  /*10f0*/  I2F.S16 R29, R29 ;  /* 0x0000001d001d7306 */ /* 0x000fe20000101400 */
[----:B------:R-:W0:Y:S01]  /*1100*/  LDCU.U8 UR43, c[0x3][UR4+0x26] ;  /* 0x00c004c0042b77ac */ /* 0x000e220008000000 */
[----:B------:R-:W-:-:S06]  /*1110*/  FMUL.D4 R55, R46, R55 ;  /* 0x000000372e377220 */ /* 0x000fcc0000200000 */
[----:B------:R-:W1:Y:S01]  /*1120*/  I2F.S16 R30, R30 ;  /* 0x0000001e001e7306 */ /* 0x000e620000101400 */
[----:B------:R-:W0:Y:S01]  /*1130*/  LDCU.U8 UR18, c[0x3][UR4+0x37] ;  /* 0x00c006e0041277ac */ /* 0x000e220008000000 */
[----:B---3--:R-:W-:Y:S01]  /*1140*/  FMUL.D4 R36, R31, R78 ;  /* 0x0000004e1f247220 */ /* 0x008fe20000200000 */
[----:B------:R-:W-:-:S05]  /*1150*/  I2FP.F32.U32 R37, UR45 ;  /* 0x0000002d00257c45 */ /* 0x000fca0008201000 */
[----:B------:R-:W-:Y:S01]  /*1160*/  I2F.S16 R26, R26 ;  /* 0x0000001a001a7306 */ /* 0x000fe20000101400 */
[----:B------:R-:W-:Y:S01]  /*1170*/  I2FP.F32.U32 R78, UR46 ;  /* 0x0000002e004e7c45 */ /* 0x000fe20008201000 */
[----:B------:R-:W3:Y:S06]  /*1180*/  LDCU.U8 UR14, c[0x3][UR4+0x33] ;  /* 0x00c00660040e77ac */ /* 0x000eec0008000000 */
[----:B------:R-:W4:Y:S01]  /*1190*/  I2F.S16 R27, R27 ;  /* 0x0000001b001b7306 */ /* 0x000f220000101400 */
[----:B------:R-:W-:Y:S01]  /*11a0*/  I2FP.F32.U32 R46, UR34 ;  /* 0x00000022002e7c45 */ /* 0x000fe20008201000 */
[----:B------:R-:W3:Y:S06]  /*11b0*/  LDCU.U8 UR17, c[0x3][UR4+0x36] ;  /* 0x00c006c0041177ac */ /* 0x000eec0008000000 */
[----:B------:R-:W0:Y:S01]  /*11c0*/  I2F.S16 R21, R21 ;  /* 0x0000001500157306 */ /* 0x000e220000101400 */
[----:B------:R-:W-:Y:S01]  /*11d0*/  I2FP.F32.U32 R81, UR35 ;  /* 0x0000002300517c45 */ /* 0x000fe20008201000 */
[----:B------:R-:W-:Y:S01]  /*11e0*/  FMUL.D4 R43, R38, R43 ;  /* 0x0000002b262b7220 */ /* 0x000fe20000200000 */
[----:B-----5:R-:W-:Y:S01]  /*11f0*/  I2FP.F32.U32 R39, UR5 ;  /* 0x0000000500277c45 */ /* 0x020fe20008201000 */
[----:B------:R-:W-:Y:S01]  /*1200*/  FMUL.D4 R38, R24, R37 ;  /* 0x0000002518267220 */ /* 0x000fe20000200000 */
[----:B------:R-:W5:Y:S03]  /*1210*/  LDCU.U8 UR5, c[0x3][UR4+0x39] ;  /* 0x00c00720040577ac */ /* 0x000f660008000000 */
[----:B------:R-:W3:Y:S01]  /*1220*/  I2F.S16 R16, R16 ;  /* 0x0000001000107306 */ /* 0x000ee20000101400 */
[----:B--2---:R-:W-:Y:S01]  /*1230*/  FMUL.D4 R37, R25, R78 ;  /* 0x0000004e19257220 */ /* 0x004fe20000200000 */
[----:B------:R-:W-:Y:S01]  /*1240*/  I2FP.F32.U32 R35, UR41 ;  /* 0x0000002900237c45 */ /* 0x000fe20008201000 */
[----:B------:R-:W-:Y:S01]  /*1250*/  FMUL.D4 R47, R33, R46 ;  /* 0x0000002e212f7220 */ /* 0x000fe20000200000 */
[----:B------:R-:W-:-:S04]  /*1260*/  I2FP.F32.U32 R78, UR8 ;  /* 0x00000008004e7c45 */ /* 0x000fc80008201000 */
[----:B------:R-:W2:Y:S01]  /*1270*/  I2F.S16 R17, R17 ;  /* 0x0000001100117306 */ /* 0x000ea20000101400 */
[----:B------:R-:W-:Y:S01]  /*1280*/  I2FP.F32.U32 R82, UR6 ;  /* 0x0000000600527c45 */ /* 0x000fe20008201000 */
[----:B------:R-:W-:-:S06]  /*1290*/  FMUL.D4 R46, R34, R81 ;  /* 0x00000051222e7220 */ /* 0x000fcc0000200000 */
[----:B------:R-:W-:Y:S01]  /*12a0*/  I2F.S16 R20, R20 ;  /* 0x0000001400147306 */ /* 0x000fe20000101400 */
[----:B------:R-:W-:-:S07]  /*12b0*/  I2FP.F32.U32 R34, UR42 ;  /* 0x0000002a00227c45 */ /* 0x000fce0008201000 */
[----:B------:R-:W-:Y:S01]  /*12c0*/  I2F.S16 R22, R22 ;  /* 0x0000001600167306 */ /* 0x000fe20000101400 */
[----:B-1----:R0:W-:Y:S07]  /*12d0*/  STL.128 [R1+0x190], R28 ;  /* 0x0001901c01007387 */ /* 0x0021ee0000100c00 */
[----:B------:R-:W1:Y:S01]  /*12e0*/  I2F.S16 R23, R23 ;  /* 0x0000001700177306 */ /* 0x000e620000101400 */
[----:B----4-:R4:W-:Y:S07]  /*12f0*/  STL.128 [R1+0x1a0], R24 ;  /* 0x0001a01801007387 */ /* 0x0109ee0000100c00 */
[----:B------:R-:W-:Y:S01]  /*1300*/  I2F.S16 R18, R18 ;  /* 0x0000001200127306 */ /* 0x000fe20000101400 */
[----:B------:R-:W5:Y:S01]  /*1310*/  LDCU.U8 UR16, c[0x3][UR4+0x35] ;  /* 0x00c006a0041077ac */ /* 0x000f620008000000 */
[----:B------:R-:W-:Y:S01]  /*1320*/  FMUL.D4 R35, R28, R35 ;  /* 0x000000231c237220 */ /* 0x000fe20000200000 */
[----:B0-----:R-:W-:-:S05]  /*1330*/  FMUL.D4 R31, R21, R78 ;  /* 0x0000004e151f7220 */ /* 0x001fca0000200000 */
[----:B------:R-:W0:Y:S01]  /*1340*/  I2F.S16 R19, R19 ;  /* 0x0000001300137306 */ /* 0x000e220000101400 */
[----:B----4-:R-:W-:Y:S01]  /*1350*/  I2FP.F32.U32 R25, UR11 ;  /* 0x0000000b00197c45 */ /* 0x010fe20008201000 */
[----:B------:R-:W4:Y:S01]  /*1360*/  LDCU.U8 UR19, c[0x3][UR4+0x38] ;  /* 0x00c00700041377ac */ /* 0x000f220008000000 */
[----:B------:R-:W-:Y:S01]  /*1370*/  FMUL.D4 R28, R27, R82 ;  /* 0x000000521b1c7220 */ /* 0x000fe20000200000 */
[----:B------:R-:W-:-:S04]  /*1380*/  I2FP.F32.U32 R78, UR12 ;  /* 0x0000000c004e7c45 */ /* 0x000fc80008201000 */
[----:B------:R-:W-:Y:S01]  /*1390*/  I2F.S16 R8, R8 ;  /* 0x0000000800087306 */ /* 0x000fe20000101400 */
[----:B------:R-:W-:Y:S01]  /*13a0*/  I2FP.F32.U32 R82, UR10 ;  /* 0x0000000a00527c45 */ /* 0x000fe20008201000 */
[----:B------:R-:W-:-:S06]  /*13b0*/  FMUL.D4 R34, R29, R34 ;  /* 0x000000221d227220 */ /* 0x000fcc0000200000 */
[----:B------:R-:W-:Y:S01]  /*13c0*/  I2F.S16 R9, R9 ;  /* 0x0000000900097306 */ /* 0x000fe20000101400 */
[----:B------:R-:W-:-:S07]  /*13d0*/  I2FP.F32.U32 R27, UR13 ;  /* 0x0000000d001b7c45 */ /* 0x000fce0008201000 */
[----:B------:R-:W-:Y:S01]  /*13e0*/  I2F.S16 R10, R10 ;  /* 0x0000000a000a7306 */ /* 0x000fe20000101400 */
[----:B------:R-:W4:Y:S07]  /*13f0*/  LDCU.U8 UR15, c[0x3][UR4+0x34] ;  /* 0x00c00680040f77ac */ /* 0x000f2e0008000000 */
[----:B------:R-:W5:Y:S01]  /*1400*/  I2F.S16 R11, R11 ;  /* 0x0000000b000b7306 */ /* 0x000f620000101400 */
[----:B------:R-:W-:Y:S01]  /*1410*/  FMUL.D4 R39, R26, R39 ;  /* 0x000000271a277220 */ /* 0x000fe20000200000 */
[----:B------:R-:W-:Y:S01]  /*1420*/  I2FP.F32.U32 R29, UR7 ;  /* 0x00000007001d7c45 */ /* 0x000fe20008201000 */
[----:B------:R-:W4:Y:S01]  /*1430*/  LDCU.U8 UR7, c[0x3][UR4+0x3b] ;  /* 0x00c00760040777ac */ /* 0x000f220008000000 */
[----:B---3--:R-:W-:-:S04]  /*1440*/  FMUL.D4 R26, R16, R25 ;  /* 0x00000019101a7220 */ /* 0x008fc80000200000 */
[----:B------:R-:W3:Y:S01]  /*1450*/  I2F.S16 R13, R13 ;  /* 0x0000000d000d7306 */ /* 0x000ee20000101400 */
[----:B------:R-:W-:Y:S01]  /*1460*/  I2FP.F32.U32 R33, UR43 ;  /* 0x0000002b00217c45 */ /* 0x000fe20008201000 */
[----:B------:R-:W4:Y:S01]  /*1470*/  LDCU.U8 UR6, c[0x3][UR4+0x3a] ;  /* 0x00c00740040677ac */ /* 0x000f220008000000 */
[----:B--2---:R-:W-:Y:S01]  /*1480*/  FMUL.D4 R25, R17, R78 ;  /* 0x0000004e11197220 */ /* 0x004fe20000200000 */
[----:B-1----:R1:W-:Y:S01]  /*1490*/  STL.128 [R1+0x1b0], R20 ;  /* 0x0001b01401007387 */ /* 0x0023e20000100c00 */
[----:B------:R-:W-:Y:S01]  /*14a0*/  FMUL.D4 R24, R23, R82 ;  /* 0x0000005217187220 */ /* 0x000fe20000200000 */
[----:B------:R-:W2:Y:S02]  /*14b0*/  LDCU.U8 UR8, c[0x3][UR4+0x3c] ;  /* 0x00c00780040877ac */ /* 0x000ea40008000000 */
[----:B------:R5:W-:Y:S01]  /*14c0*/  FRND R45, R75 ;  /* 0x0000004b002d7307 */ /* 0x000be20000201000 */
[----:B------:R-:W-:Y:S01]  /*14d0*/  I2FP.F32.U32 R78, UR18 ;  /* 0x00000012004e7c45 */ /* 0x000fe20008201000 */
[----:B------:R-:W2:Y:S01]  /*14e0*/  LDCU.U8 UR10, c[0x3][UR4+0x3e] ;  /* 0x00c007c0040a77ac */ /* 0x000ea20008000000 */
[----:B------:R-:W-:Y:S01]  /*14f0*/  I2FP.F32.U32 R82, UR14 ;  /* 0x0000000e00527c45 */ /* 0x000fe20008201000 */
[----:B0-----:R0:W-:Y:S04]  /*1500*/  STL.128 [R1+0x1c0], R16 ;  /* 0x0001c01001007387 */ /* 0x0011e80000100c00 */
[----:B------:R-:W2:Y:S01]  /*1510*/  I2F.S16 R12, R12 ;  /* 0x0000000c000c7306 */ /* 0x000ea20000101400 */
[----:B-----5:R-:W-:Y:S01]  /*1520*/  I2FP.F32.U32 R75, UR9 ;  /* 0x00000009004b7c45 */ /* 0x020fe20008201000 */
[----:B------:R-:W5:Y:S01]  /*1530*/  LDCU.U8 UR9, c[0x3][UR4+0x3d] ;  /* 0x00c007a0040977ac */ /* 0x000f620008000000 */
[----:B-1----:R-:W-:Y:S01]  /*1540*/  FMUL.D4 R23, R18, R27 ;  /* 0x0000001b12177220 */ /* 0x002fe20000200000 */
[----:B------:R-:W1:Y:S01]  /*1550*/  LDCU.U8 UR4, c[0x3][UR4+0x3f] ;  /* 0x00c007e0040477ac */ /* 0x000e620008000000 */
[----:B------:R-:W-:-:S03]  /*1560*/  I2FP.F32.U32 R27, UR17 ;  /* 0x00000011001b7c45 */ /* 0x000fc60008201000 */
[----:B------:R-:W-:Y:S01]  /*1570*/  I2F.S16 R14, R14 ;  /* 0x0000000e000e7306 */ /* 0x000fe20000101400 */
[----:B------:R-:W-:Y:S01]  /*1580*/  FMUL.D4 R33, R30, R33 ;  /* 0x000000211e217220 */ /* 0x000fe20000200000 */
[----:B------:R-:W-:Y:S01]  /*1590*/  FMUL.D4 R30, R20, R29 ;  /* 0x0000001d141e7220 */ /* 0x000fe20000200000 */
[----:B------:R4:W-:Y:S01]  /*15a0*/  STL.128 [R1+0x1d0], R8 ;  /* 0x0001d00801007387 */ /* 0x0009e20000100c00 */
[----:B0-----:R-:W-:Y:S01]  /*15b0*/  I2FP.F32.U32 R18, UR5 ;  /* 0x0000000500127c45 */ /* 0x001fe20008201000 */
[----:B------:R-:W-:-:S03]  /*15c0*/  FMUL.D4 R16, R11, R78 ;  /* 0x0000004e0b107220 */ /* 0x000fc60000200000 */
[----:B------:R-:W0:Y:S01]  /*15d0*/  I2F.S16 R15, R15 ;  /* 0x0000000f000f7306 */ /* 0x000e220000101400 */
[----:B------:R-:W-:Y:S01]  /*15e0*/  FMUL.D4 R20, R19, R82 ;  /* 0x0000005213147220 */ /* 0x000fe20000200000 */
[----:B------:R-:W-:Y:S01]  /*15f0*/  FMUL.D4 R19, R10, R27 ;  /* 0x0000001b0a137220 */ /* 0x000fe20000200000 */
[----:B------:R-:W-:Y:S01]  /*1600*/  FMUL.D4 R29, R22, R75 ;  /* 0x0000004b161d7220 */ /* 0x000fe20000200000 */
[----:B---3--:R-:W-:-:S04]  /*1610*/  FMUL.D4 R75, R13, R18 ;  /* 0x000000120d4b7220 */ /* 0x008fc80000200000 */
[----:B------:R-:W3:Y:S01]  /*1620*/  I2F.S16 R4, R4 ;  /* 0x0000000400047306 */ /* 0x000ee20000101400 */
[----:B------:R-:W-:-:S07]  /*1630*/  LOP3.LUT R72, R72, 0xff, RZ, 0xc0, !PT ;  /* 0x000000ff48487812 */ /* 0x000fce00078ec0ff */
[----:B------:R-:W-:Y:S01]  /*1640*/  I2F.S16 R7, R7 ;  /* 0x0000000700077306 */ /* 0x000fe20000101400 */
[----:B----4-:R-:W4:Y:S01]  /*1650*/  LDC.U8 R11, c[0x3][0xc2] ;  /* 0x00c03080ff0b7b82 */ /* 0x010f220000000000 */
[----:B------:R-:W-:-:S06]  /*1660*/  I2FP.F32.U32 R22, UR16 ;  /* 0x0000001000167c45 */ /* 0x000fcc0008201000 */
[----:B------:R-:W-:Y:S01]  /*1670*/  I2F.S16 R5, R5 ;  /* 0x0000000500057306 */ /* 0x000fe20000101400 */
[----:B------:R-:W5:Y:S01]  /*1680*/  LDC.U8 R10, c[0x3][0xc1] ;  /* 0x00c03040ff0a7b82 */ /* 0x000f620000000000 */
[----:B------:R-:W-:Y:S01]  /*1690*/  I2FP.F32.U32 R17, UR19 ;  /* 0x0000001300117c45 */ /* 0x000fe20008201000 */
[----:B------:R-:W-:Y:S01]  /*16a0*/  FMUL.D4 R22, R9, R22 ;  /* 0x0000001609167220 */ /* 0x000fe20000200000 */
[----:B------:R-:W-:Y:S01]  /*16b0*/  I2FP.F32.U32 R21, UR15 ;  /* 0x0000000f00157c45 */ /* 0x000fe20008201000 */
[----:B------:R-:W4:Y:S04]  /*16c0*/  LDCU.U8 UR5, c[0x3][0x83] ;  /* 0x00c01060ff0577ac */ /* 0x000f280008000000 */
[----:B------:R-:W4:Y:S01]  /*16d0*/  LDC.U8 R18, c[0x3][0xc3] ;  /* 0x00c030c0ff127b82 */ /* 0x000f220000000000 */
[----:B------:R-:W3:Y:S01]  /*16e0*/  I2F.S16 R6, R6 ;  /* 0x0000000600067306 */ /* 0x000ee20000101400 */
[----:B------:R-:W-:Y:S01]  /*16f0*/  I2FP.F32.U32 R78, UR7 ;  /* 0x00000007004e7c45 */ /* 0x000fe20008201000 */
[----:B--2---:R-:W-:Y:S01]  /*1700*/  FMUL.D4 R17, R12, R17 ;  /* 0x000000110c117220 */ /* 0x004fe20000200000 */
[----:B0-----:R1:W-:Y:S01]  /*1710*/  STL.128 [R1+0x1e0], R12 ;  /* 0x0001e00c01007387 */ /* 0x0013e20000100c00 */
[----:B------:R-:W-:Y:S01]  /*1720*/  I2FP.F32.U32 R9, UR8 ;  /* 0x0000000800097c45 */ /* 0x000fe20008201000 */
[--C-:B------:R-:W-:Y:S01]  /*1730*/  IMAD.U32 R70, R70, 0x4, R1.reuse ;  /* 0x0000000446467824 */ /* 0x100fe200078e0001 */
[----:B------:R-:W-:Y:S01]  /*1740*/  I2FP.F32.U32 R27, UR6 ;  /* 0x00000006001b7c45 */ /* 0x000fe20008201000 */
[----:B------:R-:W-:Y:S01]  /*1750*/  FMUL.D4 R21, R8, R21 ;  /* 0x0000001508157220 */ /* 0x000fe20000200000 */
[----:B------:R-:W-:Y:S01]  /*1760*/  LEA R72, R72, UR47, 0x3 ;  /* 0x0000002f48487c11 */ /* 0x000fe2000f8e18ff */
[----:B------:R-:W-:Y:S01]  /*1770*/  FMUL.D4 R8, R15, R78 ;  /* 0x0000004e0f087220 */ /* 0x000fe20000200000 */
[----:B------:R-:W0:Y:S01]  /*1780*/  FRND R67, R84 ;  /* 0x0000005400437307 */ /* 0x000e220000201000 */
[----:B------:R-:W-:Y:S01]  /*1790*/  FMUL.D4 R27, R14, R27 ;  /* 0x0000001b0e1b7220 */ /* 0x000fe20000200000 */
[----:B------:R-:W-:Y:S01]  /*17a0*/  I2FP.F32.U32 R81, UR10 ;  /* 0x0000000a00517c45 */ /* 0x000fe20008201000 */
[----:B------:R-:W-:Y:S01]  /*17b0*/  IMAD.U32 R72, R72, 0x4, R1 ;  /* 0x0000000448487824 */ /* 0x000fe200078e0001 */
[----:B------:R-:W2:Y:S01]  /*17c0*/  LDCU.128 UR12, c[0x3][0x110] ;  /* 0x00c02200ff0c77ac */ /* 0x000ea20008000c00 */
[----:B-----5:R-:W-:-:S03]  /*17d0*/  LEA R10, R10, UR48, 0x3 ;  /* 0x000000300a0a7c11 */ /* 0x020fc6000f8e18ff */
[----:B------:R-:W5:Y:S01]  /*17e0*/  FRND R77, R77 ;  /* 0x0000004d004d7307 */ /* 0x000f620000201000 */
[----:B-1----:R-:W-:Y:S01]  /*17f0*/  I2FP.F32.U32 R12, UR4 ;  /* 0x00000004000c7c45 */ /* 0x002fe20008201000 */
[----:B---3--:R-:W-:Y:S01]  /*1800*/  FMUL.D4 R15, R4, R9 ;  /* 0x00000009040f7220 */ /* 0x008fe20000200000 */
[----:B------:R-:W1:Y:S01]  /*1810*/  LDC.U8 R14, c[0x3][0xc7] ;  /* 0x00c031c0ff0e7b82 */ /* 0x000e620000000000 */
[----:B------:R4:W-:Y:S01]  /*1820*/  STL.128 [R1+0x1f0], R4 ;  /* 0x0001f00401007387 */ /* 0x0009e20000100c00 */
[----:B------:R-:W1:Y:S01]  /*1830*/  LDCU.U8 UR7, c[0x3][0x87] ;  /* 0x00c010e0ff0777ac */ /* 0x000e620008000000 */
[----:B------:R-:W-:Y:S02]  /*1840*/  FMUL.D4 R9, R7, R12 ;  /* 0x0000000c07097220 */ /* 0x000fe40000200000 */
[----:B------:R-:W3:Y:S01]  /*1850*/  FRND R79, R79 ;  /* 0x0000004f004f7307 */ /* 0x000ee20000201000 */
[----:B------:R-:W0:Y:S02]  /*1860*/  LDCU.128 UR16, c[0x3][0x120] ;  /* 0x00c02400ff1077ac */ /* 0x000e240008000c00 */
[----:B------:R-:W2:Y:S01]  /*1870*/  LDC.U8 R12, c[0x3][0xc5] ;  /* 0x00c03140ff0c7b82 */ /* 0x000ea20000000000 */
[----:B------:R5:W-:Y:S01]  /*1880*/  STL [R72], R3 ;  /* 0x0000000348007387 */ /* 0x000be20000100800 */
[----:B------:R-:W2:Y:S03]  /*1890*/  LDCU.U8 UR4, c[0x3][0x85] ;  /* 0x00c010a0ff0477ac */ /* 0x000ea60008000000 */
[----:B------:R-:W3:Y:S01]  /*18a0*/  FRND R69, R69 ;  /* 0x0000004500457307 */ /* 0x000ee20000201000 */
[----:B------:R-:W0:Y:S02]  /*18b0*/  LDCU.128 UR20, c[0x3][0x130] ;  /* 0x00c02600ff1477ac */ /* 0x000e240008000c00 */
[----:B------:R-:W3:Y:S01]  /*18c0*/  LDC.U8 R13, c[0x3][0xc6] ;  /* 0x00c03180ff0d7b82 */ /* 0x000ee20000000000 */
[----:B----4-:R-:W-:Y:S01]  /*18d0*/  LEA R4, R11, UR49, 0x3 ;  /* 0x000000310b047c11 */ /* 0x010fe2000f8e18ff */
[----:B------:R-:W3:Y:S01]  /*18e0*/  LDCU.U8 UR6, c[0x3][0x86] ;  /* 0x00c010c0ff0677ac */ /* 0x000ee20008000000 */
[----:B------:R-:W-:-:S02]  /*18f0*/  I2FP.F32.U32 R78, UR9 ;  /* 0x00000009004e7c45 */ /* 0x000fc40008201000 */
[----:B------:R-:W-:Y:S01]  /*1900*/  LEA R18, R18, UR5, 0x3 ;  /* 0x0000000512127c11 */ /* 0x000fe2000f8e18ff */
[----:B------:R-:W4:Y:S02]  /*1910*/  LDCU.U8 UR8, c[0x3][0x8a] ;  /* 0x00c01140ff0877ac */ /* 0x000f240008000000 */
[----:B-----5:R-:W5:Y:S01]  /*1920*/  LDC.U8 R3, c[0x3][0xc9] ;  /* 0x00c03240ff037b82 */ /* 0x020f620000000000 */
[--C-:B------:R-:W-:Y:S02]  /*1930*/  IMAD.U32 R7, R4, 0x4, R1.reuse ;  /* 0x0000000404077824 */ /* 0x100fe400078e0001 */
[----:B------:R-:W-:Y:S01]  /*1940*/  FMUL.D4 R78, R5, R78 ;  /* 0x0000004e054e7220 */ /* 0x000fe20000200000 */
[----:B------:R-:W5:Y:S01]  /*1950*/  LDCU.U8 UR5, c[0x3][0x89] ;  /* 0x00c01120ff0577ac */ /* 0x000f620008000000 */
[--C-:B------:R-:W-:Y:S02]  /*1960*/  IMAD.U32 R10, R10, 0x4, R1.reuse ;  /* 0x000000040a0a7824 */ /* 0x100fe400078e0001 */
[----:B------:R-:W-:Y:S01]  /*1970*/  FMUL.D4 R81, R6, R81 ;  /* 0x0000005106517220 */ /* 0x000fe20000200000 */
[----:B-1----:R-:W-:Y:S01]  /*1980*/  LEA R14, R14, UR7, 0x3 ;  /* 0x000000070e0e7c11 */ /* 0x002fe2000f8e18ff */
[----:B------:R-:W1:Y:S01]  /*1990*/  FRND R73, R73 ;  /* 0x0000004900497307 */ /* 0x000e620000201000 */
[----:B------:R-:W4:Y:S01]  /*19a0*/  LDC.U8 R4, c[0x3][0xca] ;  /* 0x00c03280ff047b82 */ /* 0x000f220000000000 */
[--C-:B------:R-:W-:Y:S01]  /*19b0*/  IMAD.U32 R18, R18, 0x4, R1.reuse ;  /* 0x0000000412127824 */ /* 0x100fe200078e0001 */
[----:B--2---:R-:W-:Y:S01]  /*19c0*/  LEA R12, R12, UR4, 0x3 ;  /* 0x000000040c0c7c11 */ /* 0x004fe2000f8e18ff */
[--C-:B------:R-:W-:Y:S01]  /*19d0*/  IMAD.U32 R6, R2, 0x4, R1.reuse ;  /* 0x0000000402067824 */ /* 0x100fe200078e0001 */
[----:B------:R-:W2:Y:S04]  /*19e0*/  LDCU.U8 UR10, c[0x3][0x90] ;  /* 0x00c01200ff0a77ac */ /* 0x000ea80008000000 */
[----:B------:R-:W1:Y:S01]  /*19f0*/  LDC.U8 R5, c[0x3][0xcb] ;  /* 0x00c032c0ff057b82 */ /* 0x000e620000000000 */
[----:B0-----:R0:W-:Y:S01]  /*1a00*/  STL [R10], R67 ;  /* 0x000000430a007387 */ /* 0x0011e20000100800 */
[----:B------:R-:W1:Y:S03]  /*1a10*/  LDCU.U8 UR9, c[0x3][0x8b] ;  /* 0x00c01160ff0977ac */ /* 0x000e660008000000 */
[----:B------:R5:W-:Y:S01]  /*1a20*/  STL [R7], R62 ;  /* 0x0000003e07007387 */ /* 0x000be20000100800 */
[----:B------:R-:W2:Y:S01]  /*1a30*/  FRND R64, R64 ;  /* 0x0000004000407307 */ /* 0x000ea20000201000 */
[----:B------:R-:W1:Y:S02]  /*1a40*/  LDCU.128 UR24, c[0x3][0x140] ;  /* 0x00c02800ff1877ac */ /* 0x000e640008000c00 */
[----:B------:R-:W-:Y:S01]  /*1a50*/  STL [R18], R59 ;  /* 0x0000003b12007387 */ /* 0x000fe20000100800 */
[----:B0-----:R-:W0:Y:S01]  /*1a60*/  LDC.U8 R10, c[0x3][0xcf] ;  /* 0x00c033c0ff0a7b82 */ /* 0x001e220000000000 */
[----:B------:R-:W0:Y:S02]  /*1a70*/  LDCU.128 UR28, c[0x3][0x150] ;  /* 0x00c02a00ff1c77ac */ /* 0x000e240008000c00 */
[----:B------:R2:W-:Y:S01]  /*1a80*/  STL [R6], R77 ;  /* 0x0000004d06007387 */ /* 0x0005e20000100800 */
[----:B---3--:R-:W-:Y:S01]  /*1a90*/  LEA R2, R13, UR6, 0x3 ;  /* 0x000000060d027c11 */ /* 0x008fe2000f8e18ff */
[----:B------:R-:W0:Y:S03]  /*1aa0*/  LDCU.U8 UR7, c[0x3][0x8f] ;  /* 0x00c011e0ff0777ac */ /* 0x000e260008000000 */
[----:B-----5:R-:W3:Y:S01]  /*1ab0*/  LDC.U8 R7, c[0x3][0xce] ;  /* 0x00c03380ff077b82 */ /* 0x020ee20000000000 */
[----:B------:R-:W5:Y:S01]  /*1ac0*/  LDCU.U8 UR4, c[0x3][0x8d] ;  /* 0x00c011a0ff0477ac */ /* 0x000f620008000000 */
[----:B------:R-:W3:Y:S01]  /*1ad0*/  FRND R63, R63 ;  /* 0x0000003f003f7307 */ /* 0x000ee20000201000 */
[----:B------:R-:W0:Y:S05]  /*1ae0*/  LDCU.128 UR32, c[0x3][0x160] ;  /* 0x00c02c00ff2077ac */ /* 0x000e2a0008000c00 */
[----:B--2---:R-:W5:Y:S01]  /*1af0*/  LDC.U8 R6, c[0x3][0xcd] ;  /* 0x00c03340ff067b82 */ /* 0x004f620000000000 */
[--C-:B------:R-:W-:Y:S01]  /*1b00*/  IMAD.U32 R12, R12, 0x4, R1.reuse ;  /* 0x000000040c0c7824 */ /* 0x100fe200078e0001 */
[----:B------:R-:W2:Y:S01]  /*1b10*/  FRND R60, R60 ;  /* 0x0000003c003c7307 */ /* 0x000ea20000201000 */
[--C-:B------:R-:W-:Y:S01]  /*1b20*/  IMAD.U32 R18, R0, 0x4, R1.reuse ;  /* 0x0000000400127824 */ /* 0x100fe200078e0001 */
[----:B------:R-:W-:Y:S01]  /*1b30*/  LEA R0, R3, UR5, 0x3 ;  /* 0x0000000503007c11 */ /* 0x000fe2000f8e18ff */
[--C-:B------:R-:W-:Y:S01]  /*1b40*/  IMAD.U32 R2, R2, 0x4, R1.reuse ;  /* 0x0000000402027824 */ /* 0x100fe200078e0001 */
[----:B------:R-:W3:Y:S02]  /*1b50*/  LDCU.U8 UR6, c[0x3][0x8e] ;  /* 0x00c011c0ff0677ac */ /* 0x000ee40008000000 */
[----:B------:R-:W2:Y:S01]  /*1b60*/  LDC.U8 R3, c[0x3][0xd1] ;  /* 0x00c03440ff037b82 */ /* 0x000ea20000000000 */
[----:B------:R-:W-:Y:S01]  /*1b70*/  STL [R12], R65 ;  /* 0x000000410c007387 */ /* 0x000fe20000100800 */
[----:B------:R-:W2:Y:S03]  /*1b80*/  LDCU.U8 UR5, c[0x3][0x91] ;  /* 0x00c01220ff0577ac */ /* 0x000ea60008000000 */
[----:B------:R4:W-:Y:S01]  /*1b90*/  STL [R2], R51 ;  /* 0x0000003302007387 */ /* 0x0009e20000100800 */
[--C-:B------:R-:W-:Y:S01]  /*1ba0*/  IMAD.U32 R62, R14, 0x4, R1.reuse ;  /* 0x000000040e3e7824 */ /* 0x100fe200078e0001 */
[----:B------:R-:W2:Y:S01]  /*1bb0*/  FRND R61, R61 ;  /* 0x0000003d003d7307 */ /* 0x000ea20000201000 */
[----:B------:R-:W-:Y:S01]  /*1bc0*/  IMAD.U32 R14, R0, 0x4, R1 ;  /* 0x00000004000e7824 */ /* 0x000fe200078e0001 */
[----:B------:R-:W2:Y:S01]  /*1bd0*/  LDC.U8 R11, c[0x3][0xd3] ;  /* 0x00c034c0ff0b7b82 */ /* 0x000ea20000000000 */
[----:B------:R-:W2:Y:S01]  /*1be0*/  LDCU.128 UR36, c[0x3][0x170] ;  /* 0x00c02e00ff2477ac */ /* 0x000ea20008000c00 */
[----:B------:R-:W2:Y:S01]  /*1bf0*/  LDCU.128 UR40, c[0x3][0x180] ;  /* 0x00c03000ff2877ac */ /* 0x000ea20008000c00 */
[----:B----4-:R-:W-:-:S02]  /*1c00*/  LEA R2, R4, UR8, 0x3 ;  /* 0x0000000804027c11 */ /* 0x010fc4000f8e18ff */
[----:B-1----:R-:W-:Y:S01]  /*1c10*/  LEA R4, R5, UR9, 0x3 ;  /* 0x0000000905047c11 */ /* 0x002fe2000f8e18ff */
[----:B------:R-:W1:Y:S02]  /*1c20*/  FRND R57, R57 ;  /* 0x0000003900397307 */ /* 0x000e640000201000 */
[----:B------:R-:W4:Y:S01]  /*1c30*/  LDC.U8 R5, c[0x3][0xd2] ;  /* 0x00c03480ff057b82 */ /* 0x000f220000000000 */
[--C-:B------:R-:W-:Y:S01]  /*1c40*/  IMAD.U32 R12, R2, 0x4, R1.reuse ;  /* 0x00000004020c7824 */ /* 0x100fe200078e0001 */
[----:B------:R-:W1:Y:S01]  /*1c50*/  LDCU.128 UR44, c[0x3][0x190] ;  /* 0x00c03200ff2c77ac */ /* 0x000e620008000c00 */
[----:B------:R-:W-:Y:S01]  /*1c60*/  IMAD.U32 R51, R4, 0x4, R1 ;  /* 0x0000000404337824 */ /* 0x000fe200078e0001 */
[----:B0-----:R-:W-:Y:S01]  /*1c70*/  LEA R4, R10, UR7, 0x3 ;  /* 0x000000070a047c11 */ /* 0x001fe2000f8e18ff */
[----:B------:R-:W4:Y:S03]  /*1c80*/  LDCU.U8 UR8, c[0x3][0x92] ;  /* 0x00c01240ff0877ac */ /* 0x000f260008000000 */
[----:B------:R-:W0:Y:S01]  /*1c90*/  LDC.U8 R10, c[0x3][0xd5] ;  /* 0x00c03540ff0a7b82 */ /* 0x000e220000000000 */
[----:B------:R-:W-:Y:S01]  /*1ca0*/  STL [R62], R79 ;  /* 0x0000004f3e007387 */ /* 0x000fe20000100800 */
[----:B-----5:R-:W-:Y:S01]  /*1cb0*/  LEA R0, R6, UR4, 0x3 ;  /* 0x0000000406007c11 */ /* 0x020fe2000f8e18ff */
[----:B------:R-:W5:Y:S01]  /*1cc0*/  FRND R56, R56 ;  /* 0x0000003800387307 */ /* 0x000f620000201000 */
[----:B------:R-:W0:Y:S01]  /*1cd0*/  LDCU.128 UR48, c[0x3][0x1a0] ;  /* 0x00c03400ff3077ac */ /* 0x000e220008000c00 */
[----:B------:R-:W-:Y:S01]  /*1ce0*/  STL [R18], R45 ;  /* 0x0000002d12007387 */ /* 0x000fe20000100800 */
[----:B---3--:R-:W-:-:S03]  /*1cf0*/  LEA R2, R7, UR6, 0x3 ;  /* 0x0000000607027c11 */ /* 0x008fc6000f8e18ff */
[----:B------:R3:W-:Y:S01]  /*1d00*/  STL [R14], R69 ;  /* 0x000000450e007387 */ /* 0x0007e20000100800 */
[----:B------:R-:W0:Y:S01]  /*1d10*/  LDCU.U8 UR4, c[0x3][0x95] ;  /* 0x00c012a0ff0477ac */ /* 0x000e220008000000 */
[--C-:B------:R-:W-:Y:S01]  /*1d20*/  IMAD.U32 R13, R0, 0x4, R1.reuse ;  /* 0x00000004000d7824 */ /* 0x100fe200078e0001 */
[----:B------:R-:W5:Y:S01]  /*1d30*/  LDC.64 R6, c[0x3][0xd8] ;  /* 0x00c03600ff067b82 */ /* 0x000f620000000a00 */
[----:B------:R1:W-:Y:S01]  /*1d40*/  STL [R12], R73 ;  /* 0x000000490c007387 */ /* 0x0003e20000100800 */
[----:B------:R-:W-:Y:S01]  /*1d50*/  LOP3.LUT R0, R74, 0xff, RZ, 0xc0, !PT ;  /* 0x000000ff4a007812 */ /* 0x000fe200078ec0ff */
[--C-:B------:R-:W-:Y:S01]  /*1d60*/  IMAD.U32 R4, R4, 0x4, R1.reuse ;  /* 0x0000000404047824 */ /* 0x100fe200078e0001 */
[----:B------:R-:W5:Y:S01]  /*1d70*/  LDCU.U8 UR6, c[0x3][0x96] ;  /* 0x00c012c0ff0677ac */ /* 0x000f620008000000 */
[----:B------:R-:W-:Y:S01]  /*1d80*/  STL [R51], R64 ;  /* 0x0000004033007387 */ /* 0x000fe20000100800 */
[--C-:B---3--:R-:W-:Y:S02]  /*1d90*/  IMAD.U32 R14, R2, 0x4, R1.reuse ;  /* 0x00000004020e7824 */ /* 0x108fe400078e0001 */
[----:B-1----:R-:W5:Y:S01]  /*1da0*/  LDC.U8 R12, c[0x3][0xd6] ;  /* 0x00c03580ff0c7b82 */ /* 0x002f620000000000 */
[----:B--2---:R-:W-:Y:S01]  /*1db0*/  LEA R2, R3, UR5, 0x3 ;  /* 0x0000000503027c11 */ /* 0x004fe2000f8e18ff */
[----:B------:R-:W1:Y:S01]  /*1dc0*/  LDCU.U8 UR9, c[0x3][0x93] ;  /* 0x00c01260ff0977ac */ /* 0x000e620008000000 */
[----:B------:R-:W-:Y:S01]  /*1dd0*/  LEA R0, R0, UR10, 0x3 ;  /* 0x0000000a00007c11 */ /* 0x000fe2000f8e18ff */
[----:B------:R-:W-:Y:S04]  /*1de0*/  STL [R70], R63 ;  /* 0x0000003f46007387 */ /* 0x000fe80000100800 */
[----:B------:R-:W2:Y:S01]  /*1df0*/  LDC.U8 R3, c[0x3][0xd7] ;  /* 0x00c035c0ff037b82 */ /* 0x000ea20000000000 */
[----:B------:R-:W-:Y:S01]  /*1e00*/  STL [R13], R60 ;  /* 0x0000003c0d007387 */ /* 0x000fe20000100800 */
[----:B------:R-:W-:-:S03]  /*1e10*/  IMAD.U32 R59, R0, 0x4, R1 ;  /* 0x00000004003b7824 */ /* 0x000fc600078e0001 */
[----:B------:R-:W-:Y:S01]  /*1e20*/  STL [R14], R61 ;  /* 0x0000003d0e007387 */ /* 0x000fe20000100800 */
[----:B----4-:R-:W-:Y:S01]  /*1e30*/  LEA R0, R5, UR8, 0x3 ;  /* 0x0000000805007c11 */ /* 0x010fe2000f8e18ff */
[----:B------:R-:W2:Y:S02]  /*1e40*/  LDCU.U8 UR5, c[0x3][0x97] ;  /* 0x00c012e0ff0577ac */ /* 0x000ea40008000000 */
[----:B------:R3:W-:Y:S01]  /*1e50*/  STL [R4], R57 ;  /* 0x0000003904007387 */ /* 0x0007e20000100800 */
[----:B------:R-:W4:Y:S01]  /*1e60*/  LDC.U8 R5, c[0x3][0xda] ;  /* 0x00c03680ff057b82 */ /* 0x000f220000000000 */
[----:B------:R-:W-:Y:S01]  /*1e70*/  IMAD.U32 R45, R0, 0x4, R1 ;  /* 0x00000004002d7824 */ /* 0x000fe200078e0001 */
[----:B0-----:R-:W-:-:S06]  /*1e80*/  LEA R0, R10, UR4, 0x3 ;  /* 0x000000040a007c11 */ /* 0x001fcc000f8e18ff */
[----:B---3--:R-:W0:Y:S01]  /*1e90*/  LDC.U8 R57, c[0x3][0x98] ;  /* 0x00c02600ff397b82 */ /* 0x008e220000000000 */
[----:B------:R-:W4:Y:S01]  /*1ea0*/  LDCU.U8 UR4, c[0x3][0x9a] ;  /* 0x00c01340ff0477ac */ /* 0x000f220008000000 */
[--C-:B------:R-:W-:Y:S01]  /*1eb0*/  IMAD.U32 R51, R2, 0x4, R1.reuse ;  /* 0x0000000402337824 */ /* 0x100fe200078e0001 */
[----:B------:R-:W3:Y:S05]  /*1ec0*/  FRND R58, R58 ;  /* 0x0000003a003a7307 */ /* 0x000eea0000201000 */
[----:B------:R-:W3:Y:S01]  /*1ed0*/  LDC.U8 R10, c[0x3][0xdb] ;  /* 0x00c036c0ff0a7b82 */ /* 0x000ee20000000000 */
[----:B-----5:R-:W-:Y:S01]  /*1ee0*/  LEA R2, R12, UR6, 0x3 ;  /* 0x000000060c027c11 */ /* 0x020fe2000f8e18ff */
[----:B------:R-:W5:Y:S01]  /*1ef0*/  LDCU.U8 UR6, c[0x3][0x9b] ;  /* 0x00c01360ff0677ac */ /* 0x000f620008000000 */
[----:B------:R-:W5:Y:S01]  /*1f00*/  FRND R76, R76 ;  /* 0x0000004c004c7307 */ /* 0x000f620000201000 */
[----:B-1----:R-:W-:Y:S01]  /*1f10*/  LEA R4, R11, UR9, 0x3 ;  /* 0x000000090b047c11 */ /* 0x002fe2000f8e18ff */
[--C-:B------:R-:W-:Y:S01]  /*1f20*/  IMAD.U32 R14, R0, 0x4, R1.reuse ;  /* 0x00000004000e7824 */ /* 0x100fe200078e0001 */
[----:B--2---:R-:W-:Y:S01]  /*1f30*/  LEA R0, R3, UR5, 0x3 ;  /* 0x0000000503007c11 */ /* 0x004fe2000f8e18ff */
[----:B------:R-:W-:-:S04]  /*1f40*/  IMAD.U32 R12, R2, 0x4, R1 ;  /* 0x00000004020c7824 */ /* 0x000fc800078e0001 */
[----:B------:R-:W1:Y:S01]  /*1f50*/  FRND R52, R52 ;  /* 0x0000003400347307 */ /* 0x000e620000201000 */
[----:B------:R-:W-:Y:S01]  /*1f60*/  IMAD.U32 R13, R4, 0x4, R1 ;  /* 0x00000004040d7824 */ /* 0x000fe200078e0001 */
[----:B------:R-:W-:Y:S01]  /*1f70*/  LOP3.LUT R2, R6, 0xff, RZ, 0xc0, !PT ;  /* 0x000000ff06027812 */ /* 0x000fe200078ec0ff */
[----:B------:R-:W2:Y:S01]  /*1f80*/  LDC.U8 R4, c[0x3][0xd9] ;  /* 0x00c03640ff047b82 */ /* 0x000ea20000000000 */
[----:B------:R-:W2:Y:S03]  /*1f90*/  LDCU.U8 UR7, c[0x3][0x99] ;  /* 0x00c01320ff0777ac */ /* 0x000ea60008000000 */
[----:B0-----:R-:W-:-:S04]  /*1fa0*/  IMAD R2, R2, 0x8, R57 ;  /* 0x0000000802027824 */ /* 0x001fc800078e0239 */
[----:B------:R-:W0:Y:S01]  /*1fb0*/  LDC.U8 R3, c[0x3][0xdd] ;  /* 0x00c03740ff037b82 */ /* 0x000e220000000000 */
[----:B------:R-:W2:Y:S01]  /*1fc0*/  FRND R54, R54 ;  /* 0x0000003600367307 */ /* 0x000ea20000201000 */
[--C-:B------:R-:W-:Y:S01]  /*1fd0*/  IMAD.U32 R57, R0, 0x4, R1.reuse ;  /* 0x0000000400397824 */ /* 0x100fe200078e0001 */
[----:B------:R-:W0:Y:S01]  /*1fe0*/  LDCU.U8 UR8, c[0x3][0x9d] ;  /* 0x00c013a0ff0877ac */ /* 0x000e220008000000 */
[----:B----4-:R-:W-:Y:S01]  /*1ff0*/  LEA R0, R5, UR4, 0x3 ;  /* 0x0000000405007c11 */ /* 0x010fe2000f8e18ff */
[----:B------:R4:W-:Y:S03]  /*2000*/  STL [R59], R56 ;  /* 0x000000383b007387 */ /* 0x0009e60000100800 */
[----:B------:R-:W0:Y:S01]  /*2010*/  LDC.U8 R6, c[0x3][0xde] ;  /* 0x00c03780ff067b82 */ /* 0x000e220000000000 */
[----:B------:R-:W2:Y:S01]  /*2020*/  FRND R53, R53 ;  /* 0x0000003500357307 */ /* 0x000ea20000201000 */
[----:B---3--:R-:W-:Y:S01]  /*2030*/  STL [R51], R58 ;  /* 0x0000003a33007387 */ /* 0x008fe20000100800 */
[----:B------:R-:W3:Y:S03]  /*2040*/  LDCU.U8 UR4, c[0x3][0x9e] ;  /* 0x00c013c0ff0477ac */ /* 0x000ee60008000000 */
[----:B-----5:R-:W-:Y:S03]  /*2050*/  STL [R45], R76 ;  /* 0x0000004c2d007387 */ /* 0x020fe60000100800 */
[----:B------:R-:W5:Y:S01]  /*2060*/  FRND R55, R55 ;  /* 0x0000003700377307 */ /* 0x000f620000201000 */
[----:B-1----:R1:W-:Y:S07]  /*2070*/  STL [R13], R52 ;  /* 0x000000340d007387 */ /* 0x0023ee0000100800 */
[----:B------:R-:W3:Y:S01]  /*2080*/  FRND R48, R48 ;  /* 0x0000003000307307 */ /* 0x000ee20000201000 */
[--C-:B------:R-:W-:Y:S01]  /*2090*/  IMAD.U32 R11, R68, 0x4, R1.reuse ;  /* 0x00000004440b7824 */ /* 0x100fe200078e0001 */
[----:B----4-:R-:W4:Y:S01]  /*20a0*/  LDC.U8 R59, c[0x3][0x9c] ;  /* 0x00c02700ff3b7b82 */ /* 0x010f220000000000 */
[----:B-1----:R-:W-:Y:S01]  /*20b0*/  IMAD.U32 R13, R0, 0x4, R1 ;  /* 0x00000004000d7824 */ /* 0x002fe200078e0001 */
[----:B------:R-:W-:-:S04]  /*20c0*/  LEA R0, R10, UR6, 0x3 ;  /* 0x000000060a007c11 */ /* 0x000fc8000f8e18ff */
[----:B------:R-:W1:Y:S01]  /*20d0*/  FRND R49, R49 ;  /* 0x0000003100317307 */ /* 0x000e620000201000 */
[--C-:B------:R-:W-:Y:S01]  /*20e0*/  IMAD.U32 R45, R0, 0x4, R1.reuse ;  /* 0x00000004002d7824 */ /* 0x100fe200078e0001 */
[----:B------:R-:W-:Y:S01]  /*20f0*/  LOP3.LUT R0, R7, 0xff, RZ, 0xc0, !PT ;  /* 0x000000ff07007812 */ /* 0x000fe200078ec0ff */
[--C-:B------:R-:W-:Y:S01]  /*2100*/  IMAD.U32 R2, R2, 0x4, R1.reuse ;  /* 0x0000000402027824 */ /* 0x100fe200078e0001 */
[----:B--2---:R2:W-:Y:S01]  /*2110*/  STL [R11], R54 ;  /* 0x000000360b007387 */ /* 0x0045e20000100800 */
[----:B------:R-:W4:Y:S01]  /*2120*/  LDC.U8 R5, c[0x3][0xdf] ;  /* 0x00c037c0ff057b82 */ /* 0x000f220000000000 */
[----:B------:R-:W-:Y:S01]  /*2130*/  LEA R4, R4, UR7, 0x3 ;  /* 0x0000000704047c11 */ /* 0x000fe2000f8e18ff */
[----:B------:R-:W4:Y:S01]  /*2140*/  LDCU.U8 UR5, c[0x3][0x9f] ;  /* 0x00c013e0ff0577ac */ /* 0x000f220008000000 */
[----:B------:R-:W-:Y:S01]  /*2150*/  STL [R14], R53 ;  /* 0x000000350e007387 */ /* 0x000fe20000100800 */
[----:B------:R-:W4:Y:S01]  /*2160*/  FRND R50, R50 ;  /* 0x0000003200327307 */ /* 0x000f220000201000 */
[----:B------:R-:W4:Y:S03]  /*2170*/  LDCU.U8 UR6, c[0x3][0xa0] ;  /* 0x00c01400ff0677ac */ /* 0x000f260008000000 */
[----:B------:R-:W4:Y:S01]  /*2180*/  LDC.U8 R7, c[0x3][0xe1] ;  /* 0x00c03840ff077b82 */ /* 0x000f220000000000 */
[----:B-----5:R-:W-:Y:S01]  /*2190*/  STL [R12], R55 ;  /* 0x000000370c007387 */ /* 0x020fe20000100800 */
[----:B------:R-:W5:Y:S03]  /*21a0*/  LDCU.U8 UR7, c[0x3][0xa1] ;  /* 0x00c01420ff0777ac */ /* 0x000f660008000000 */
[----:B---3--:R-:W-:Y:S01]  /*21b0*/  STL [R57], R48 ;  /* 0x0000003039007387 */ /* 0x008fe20000100800 */
[----:B------:R-:W3:Y:S02]  /*21c0*/  FRND R80, R80 ;  /* 0x0000005000507307 */ /* 0x000ee40000201000 */
[----:B--2---:R-:W2:Y:S01]  /*21d0*/  LDC.64 R10, c[0x3][0xe0] ;  /* 0x00c03800ff0a7b82 */ /* 0x004ea20000000a00 */
[----:B-1----:R0:W-:Y:S01]  /*21e0*/  STL [R2], R49 ;  /* 0x0000003102007387 */ /* 0x0021e20000100800 */
[----:B------:R-:W-:-:S04]  /*21f0*/  IMAD.U32 R51, R4, 0x4, R1 ;  /* 0x0000000404337824 */ /* 0x000fc800078e0001 */
[----:B------:R-:W1:Y:S01]  /*2200*/  FRND R44, R44 ;  /* 0x0000002c002c7307 */ /* 0x000e620000201000 */
[----:B0-----:R-:W-:-:S07]  /*2210*/  LEA R2, R3, UR8, 0x3 ;  /* 0x0000000803027c11 */ /* 0x001fce000f8e18ff */
[----:B------:R-:W0:Y:S01]  /*2220*/  FRND R66, R66 ;  /* 0x0000004200427307 */ /* 0x000e220000201000 */
[----:B------:R-:W2:Y:S01]  /*2230*/  LDC.U8 R3, c[0x3][0xe2] ;  /* 0x00c03880ff037b82 */ /* 0x000ea20000000000 */
[----:B------:R-:W-:Y:S01]  /*2240*/  LEA R4, R6, UR4, 0x3 ;  /* 0x0000000406047c11 */ /* 0x000fe2000f8e18ff */
[----:B------:R-:W2:Y:S01]  /*2250*/  LDCU.U8 UR4, c[0x3][0xa2] ;  /* 0x00c01440ff0477ac */ /* 0x000ea20008000000 */
[----:B----4-:R-:W-:Y:S01]  /*2260*/  IMAD R0, R0, 0x8, R59 ;  /* 0x0000000800007824 */ /* 0x010fe200078e023b */
[----:B------:R-:W-:Y:S04]  /*2270*/  STL [R51], R50 ;  /* 0x0000003233007387 */ /* 0x000fe80000100800 */
[----:B------:R-:W4:Y:S01]  /*2280*/  LDC.U8 R6, c[0x3][0xe3] ;  /* 0x00c038c0ff067b82 */ /* 0x000f220000000000 */
[----:B---3--:R3:W-:Y:S01]  /*2290*/  STL [R13], R80 ;  /* 0x000000500d007387 */ /* 0x0087e20000100800 */
[----:B------:R-:W2:Y:S03]  /*22a0*/  FRND R47, R47 ;  /* 0x0000002f002f7307 */ /* 0x000ea60000201000 */
[----:B-1----:R1:W-:Y:S03]  /*22b0*/  STL [R45], R44 ;  /* 0x0000002c2d007387 */ /* 0x0023e60000100800 */
[----:B------:R-:W4:Y:S01]  /*22c0*/  LDC.U8 R49, c[0x3][0xa4] ;  /* 0x00c02900ff317b82 */ /* 0x000f220000000000 */
[----:B------:R-:W4:Y:S01]  /*22d0*/  LDCU.U8 UR8, c[0x3][0xa3] ;  /* 0x00c01460ff0877ac */ /* 0x000f220008000000 */
[----:B------:R-:W2:Y:S01]  /*22e0*/  FRND R46, R46 ;  /* 0x0000002e002e7307 */ /* 0x000ea20000201000 */
[--C-:B---3--:R-:W-:Y:S01]  /*22f0*/  IMAD.U32 R13, R0, 0x4, R1.reuse ;  /* 0x00000004000d7824 */ /* 0x108fe200078e0001 */
[----:B------:R-:W-:Y:S01]  /*2300*/  LEA R0, R5, UR5, 0x3 ;  /* 0x0000000505007c11 */ /* 0x000fe2000f8e18ff */
[----:B-1----:R-:W-:Y:S01]  /*2310*/  IMAD.U32 R45, R4, 0x4, R1 ;  /* 0x00000004042d7824 */ /* 0x002fe200078e0001 */
[----:B-----5:R-:W-:-:S02]  /*2320*/  LEA R4, R7, UR7, 0x3 ;  /* 0x0000000707047c11 */ /* 0x020fc4000f8e18ff */
[----:B------:R-:W1:Y:S01]  /*2330*/  LDC.U8 R7, c[0x3][0xe6] ;  /* 0x00c03980ff077b82 */ /* 0x000e620000000000 */
[--C-:B------:R-:W-:Y:S01]  /*2340*/  IMAD.U32 R12, R2, 0x4, R1.reuse ;  /* 0x00000004020c7824 */ /* 0x100fe200078e0001 */
[----:B0-----:R0:W-:Y:S01]  /*2350*/  STL [R13], R66 ;  /* 0x000000420d007387 */ /* 0x0011e20000100800 */
[----:B--2---:R-:W-:Y:S01]  /*2360*/  LOP3.LUT R2, R10, 0xff, RZ, 0xc0, !PT ;  /* 0x000000ff0a027812 */ /* 0x004fe200078ec0ff */
[----:B------:R-:W2:Y:S03]  /*2370*/  FRND R40, R40 ;  /* 0x0000002800287307 */ /* 0x000ea60000201000 */
[----:B------:R-:W-:Y:S01]  /*2380*/  LEA R2, R2, UR6, 0x3 ;  /* 0x0000000602027c11 */ /* 0x000fe2000f8e18ff */
[----:B------:R-:W3:Y:S01]  /*2390*/  LDC.U8 R10, c[0x3][0xe5] ;  /* 0x00c03940ff0a7b82 */ /* 0x000ee20000000000 */
[--C-:B0-----:R-:W-:Y:S01]  /*23a0*/  IMAD.U32 R13, R0, 0x4, R1.reuse ;  /* 0x00000004000d7824 */ /* 0x101fe200078e0001 */
[----:B------:R-:W-:Y:S01]  /*23b0*/  LEA R0, R3, UR4, 0x3 ;  /* 0x0000000403007c11 */ /* 0x000fe2000f8e18ff */
[----:B------:R-:W1:Y:S01]  /*23c0*/  LDCU.U8 UR4, c[0x3][0xa6] ;  /* 0x00c014c0ff0477ac */ /* 0x000e620008000000 */
[----:B------:R-:W0:Y:S01]  /*23d0*/  FRND R41, R41 ;  /* 0x0000002900297307 */ /* 0x000e220000201000 */
[----:B------:R5:W-:Y:S03]  /*23e0*/  STL [R12], R47 ;  /* 0x0000002f0c007387 */ /* 0x000be60000100800 */
[----:B------:R-:W3:Y:S01]  /*23f0*/  LDC.U8 R3, c[0x3][0xe7] ;  /* 0x00c039c0ff037b82 */ /* 0x000ee20000000000 */
[----:B------:R-:W3:Y:S01]  /*2400*/  LDCU.U8 UR9, c[0x3][0xa5] ;  /* 0x00c014a0ff0977ac */ /* 0x000ee20008000000 */
[----:B------:R2:W-:Y:S01]  /*2410*/  STL [R45], R46 ;  /* 0x0000002e2d007387 */ /* 0x0005e20000100800 */
[----:B------:R-:W-:-:S02]  /*2420*/  IMAD.U32 R14, R0, 0x4, R1 ;  /* 0x00000004000e7824 */ /* 0x000fc400078e0001 */
[--C-:B-----5:R-:W-:Y:S01]  /*2430*/  IMAD.U32 R12, R2, 0x4, R1.reuse ;  /* 0x00000004020c7824 */ /* 0x120fe200078e0001 */
[----:B------:R-:W-:Y:S01]  /*2440*/  LOP3.LUT R2, R11, 0xff, RZ, 0xc0, !PT ;  /* 0x000000ff0b027812 */ /* 0x000fe200078ec0ff */
[----:B------:R-:W5:Y:S01]  /*2450*/  LDCU.U8 UR5, c[0x3][0xa7] ;  /* 0x00c014e0ff0577ac */ /* 0x000f620008000000 */
[----:B------:R-:W5:Y:S01]  /*2460*/  LDC.U8 R47, c[0x3][0xa8] ;  /* 0x00c02a00ff2f7b82 */ /* 0x000f620000000000 */
[----:B--2---:R-:W-:Y:S01]  /*2470*/  IMAD.U32 R45, R4, 0x4, R1 ;  /* 0x00000004042d7824 */ /* 0x004fe200078e0001 */
[----:B----4-:R-:W-:Y:S01]  /*2480*/  LEA R0, R6, UR8, 0x3 ;  /* 0x0000000806007c11 */ /* 0x010fe2000f8e18ff */
[----:B------:R-:W-:Y:S01]  /*2490*/  IMAD R2, R2, 0x8, R49 ;  /* 0x0000000802027824 */ /* 0x000fe200078e0231 */
[----:B------:R-:W-:Y:S01]  /*24a0*/  STL [R13], R40 ;  /* 0x000000280d007387 */ /* 0x000fe20000100800 */
[----:B------:R-:W2:Y:S08]  /*24b0*/  FRND R42, R42 ;  /* 0x0000002a002a7307 */ /* 0x000eb00000201000 */
[----:B------:R-:W4:Y:S01]  /*24c0*/  FRND R43, R43 ;  /* 0x0000002b002b7307 */ /* 0x000f220000201000 */
[----:B------:R-:W4:Y:S01]  /*24d0*/  LDC.64 R4, c[0x3][0xe8] ;  /* 0x00c03a00ff047b82 */ /* 0x000f220000000a00 */
[----:B0-----:R0:W-:Y:S07]  /*24e0*/  STL [R12], R41 ;  /* 0x000000290c007387 */ /* 0x0011ee0000100800 */
[----:B------:R-:W4:Y:S01]  /*24f0*/  LDC.U8 R6, c[0x3][0xe9] ;  /* 0x00c03a40ff067b82 */ /* 0x000f220000000000 */
[----:B------:R-:W4:Y:S08]  /*2500*/  FRND R32, R32 ;  /* 0x0000002000207307 */ /* 0x000f300000201000 */
[----:B------:R-:W4:Y:S01]  /*2510*/  FRND R35, R35 ;  /* 0x0000002300237307 */ /* 0x000f220000201000 */
[--C-:B0-----:R-:W-:Y:S01]  /*2520*/  IMAD.U32 R12, R2, 0x4, R1.reuse ;  /* 0x00000004020c7824 */ /* 0x101fe200078e0001 */
[----:B-1----:R-:W-:Y:S01]  /*2530*/  LEA R2, R7, UR4, 0x3 ;  /* 0x0000000407027c11 */ /* 0x002fe2000f8e18ff */
[----:B------:R-:W0:Y:S01]  /*2540*/  LDCU.U8 UR4, c[0x3][0xa9] ;  /* 0x00c01520ff0477ac */ /* 0x000e220008000000 */
[----:B------:R-:W-:-:S04]  /*2550*/  IMAD.U32 R13, R0, 0x4, R1 ;  /* 0x00000004000d7824 */ /* 0x000fc800078e0001 */
[----:B------:R-:W1:Y:S01]  /*2560*/  FRND R34, R34 ;  /* 0x0000002200227307 */ /* 0x000e620000201000 */
[----:B---3--:R-:W-:Y:S01]  /*2570*/  LEA R0, R10, UR9, 0x3 ;  /* 0x000000090a007c11 */ /* 0x008fe2000f8e18ff */
[----:B------:R-:W3:Y:S01]  /*2580*/  LDC.U8 R7, c[0x3][0xea] ;  /* 0x00c03a80ff077b82 */ /* 0x000ee20000000000 */
[----:B--2---:R-:W-:Y:S01]  /*2590*/  STL [R45], R42 ;  /* 0x0000002a2d007387 */ /* 0x004fe20000100800 */
[----:B------:R-:W3:Y:S02]  /*25a0*/  LDCU.U8 UR6, c[0x3][0xaa] ;  /* 0x00c01540ff0677ac */ /* 0x000ee40008000000 */
[--C-:B------:R-:W-:Y:S01]  /*25b0*/  IMAD.U32 R11, R0, 0x4, R1.reuse ;  /* 0x00000004000b7824 */ /* 0x100fe200078e0001 */
[----:B-----5:R-:W-:Y:S01]  /*25c0*/  LEA R0, R3, UR5, 0x3 ;  /* 0x0000000503007c11 */ /* 0x020fe2000f8e18ff */
[----:B------:R-:W2:Y:S01]  /*25d0*/  FRND R33, R33 ;  /* 0x0000002100217307 */ /* 0x000ea20000201000 */
[----:B----4-:R-:W-:Y:S01]  /*25e0*/  STL [R14], R43 ;  /* 0x0000002b0e007387 */ /* 0x010fe20000100800 */
[----:B------:R-:W4:Y:S01]  /*25f0*/  LDC.U8 R3, c[0x3][0xeb] ;  /* 0x00c03ac0ff037b82 */ /* 0x000f220000000000 */
[----:B------:R-:W-:Y:S01]  /*2600*/  IMAD.U32 R10, R2, 0x4, R1 ;  /* 0x00000004020a7824 */ /* 0x000fe200078e0001 */
[----:B------:R-:W-:Y:S01]  /*2610*/  LOP3.LUT R2, R4, 0xff, RZ, 0xc0, !PT ;  /* 0x000000ff04027812 */ /* 0x000fe200078ec0ff */
[----:B------:R-:W-:Y:S03]  /*2620*/  STL [R13], R32 ;  /* 0x000000200d007387 */ /* 0x000fe60000100800 */
[----:B------:R-:W5:Y:S01]  /*2630*/  FRND R36, R36 ;  /* 0x0000002400247307 */ /* 0x000f620000201000 */
[----:B------:R-:W-:Y:S01]  /*2640*/  STL [R12], R35 ;  /* 0x000000230c007387 */ /* 0x000fe20000100800 */
[----:B------:R-:W4:Y:S01]  /*2650*/  LDCU.U8 UR7, c[0x3][0xab] ;  /* 0x00c01560ff0777ac */ /* 0x000f220008000000 */
[----:B------:R-:W4:Y:S02]  /*2660*/  LDC.U8 R41, c[0x3][0xac] ;  /* 0x00c02b00ff297b82 */ /* 0x000f240000000000 */
[----:B-1----:R1:W-:Y:S01]  /*2670*/  STL [R11], R34 ;  /* 0x000000220b007387 */ /* 0x0023e20000100800 */
[----:B------:R-:W-:Y:S01]  /*2680*/  IMAD R2, R2, 0x8, R47 ;  /* 0x0000000802027824 */ /* 0x000fe200078e022f */
[----:B------:R-:W4:Y:S04]  /*2690*/  LDCU.U8 UR8, c[0x3][0xb0] ;  /* 0x00c01600ff0877ac */ /* 0x000f280008000000 */
[----:B------:R-:W4:Y:S01]  /*26a0*/  LDC.U8 R4, c[0x3][0xed] ;  /* 0x00c03b40ff047b82 */ /* 0x000f220000000000 */
[----:B-1----:R-:W-:Y:S01]  /*26b0*/  IMAD.U32 R11, R0, 0x4, R1 ;  /* 0x00000004000b7824 */ /* 0x002fe200078e0001 */
[----:B0-----:R-:W-:-:S06]  /*26c0*/  LEA R0, R6, UR4, 0x3 ;  /* 0x0000000406007c11 */ /* 0x001fcc000f8e18ff */
[----:B------:R-:W0:Y:S01]  /*26d0*/  LDC.U8 R6, c[0x3][0xee] ;  /* 0x00c03b80ff067b82 */ /* 0x000e220000000000 */
[--C-:B------:R-:W-:Y:S01]  /*26e0*/  IMAD.U32 R13, R2, 0x4, R1.reuse ;  /* 0x00000004020d7824 */ /* 0x100fe200078e0001 */
[----:B------:R-:W0:Y:S01]  /*26f0*/  LDCU.U8 UR4, c[0x3][0xae] ;  /* 0x00c015c0ff0477ac */ /* 0x000e220008000000 */
[----:B------:R-:W-:Y:S01]  /*2700*/  LOP3.LUT R2, R5, 0xff, RZ, 0xc0, !PT ;  /* 0x000000ff05027812 */ /* 0x000fe200078ec0ff */
[----:B--2---:R-:W-:Y:S04]  /*2710*/  STL [R10], R33 ;  /* 0x000000210a007387 */ /* 0x004fe80000100800 */
[----:B------:R-:W1:Y:S01]  /*2720*/  LDC.U8 R5, c[0x3][0xef] ;  /* 0x00c03bc0ff057b82 */ /* 0x000e620000000000 */
[----:B-----5:R2:W-:Y:S01]  /*2730*/  STL [R11], R36 ;  /* 0x000000240b007387 */ /* 0x0205e20000100800 */
[--C-:B------:R-:W-:Y:S01]  /*2740*/  IMAD.U32 R12, R0, 0x4, R1.reuse ;  /* 0x00000004000c7824 */ /* 0x100fe200078e0001 */
[----:B---3--:R-:W-:Y:S01]  /*2750*/  LEA R0, R7, UR6, 0x3 ;  /* 0x0000000607007c11 */ /* 0x008fe2000f8e18ff */
[----:B------:R-:W1:Y:S01]  /*2760*/  LDCU.U8 UR6, c[0x3][0xaf] ;  /* 0x00c015e0ff0677ac */ /* 0x000e620008000000 */
[----:B------:R-:W3:Y:S01]  /*2770*/  FRND R38, R38 ;  /* 0x0000002600267307 */ /* 0x000ee20000201000 */
[----:B------:R-:W5:Y:S02]  /*2780*/  LDCU.U8 UR5, c[0x3][0xad] ;  /* 0x00c015a0ff0577ac */ /* 0x000f640008000000 */
[----:B------:R-:W1:Y:S08]  /*2790*/  LDC.U8 R35, c[0x3][0xb4] ;  /* 0x00c02d00ff237b82 */ /* 0x000e700000000000 */
[----:B--2---:R-:W2:Y:S01]  /*27a0*/  LDC.64 R10, c[0x3][0xf0] ;  /* 0x00c03c00ff0a7b82 */ /* 0x004ea20000000a00 */
[----:B------:R-:W-:Y:S01]  /*27b0*/  IMAD.U32 R14, R0, 0x4, R1 ;  /* 0x00000004000e7824 */ /* 0x000fe200078e0001 */
[----:B------:R-:W2:Y:S01]  /*27c0*/  FRND R37, R37 ;  /* 0x0000002500257307 */ /* 0x000ea20000201000 */
[----:B----4-:R-:W-:-:S05]  /*27d0*/  LEA R0, R3, UR7, 0x3 ;  /* 0x0000000703007c11 */ /* 0x010fca000f8e18ff */
[----:B------:R-:W4:Y:S02]  /*27e0*/  LDC.U8 R7, c[0x3][0xf1] ;  /* 0x00c03c40ff077b82 */ /* 0x000f240000000000 */
[----:B------:R-:W1:Y:S01]  /*27f0*/  FRND R39, R39 ;  /* 0x0000002700277307 */ /* 0x000e620000201000 */
[----:B------:R-:W4:Y:S05]  /*2800*/  LDCU.U8 UR9, c[0x3][0xb1] ;  /* 0x00c01620ff0977ac */ /* 0x000f2a0008000000 */
[----:B------:R-:W4:Y:S02]  /*2810*/  LDC.U8 R3, c[0x3][0xf2] ;  /* 0x00c03c80ff037b82 */ /* 0x000f240000000000 */
[----:B------:R-:W1:Y:S01]  /*2820*/  FRND R28, R28 ;  /* 0x0000001c001c7307 */ /* 0x000e620000201000 */
[----:B0-----:R-:W-:Y:S01]  /*2830*/  LEA R6, R6, UR4, 0x3 ;  /* 0x0000000406067c11 */ /* 0x001fe2000f8e18ff */
[----:B------:R-:W0:Y:S01]  /*2840*/  LDCU.U8 UR4, c[0x3][0xb2] ;  /* 0x00c01640ff0477ac */ /* 0x000e220008000000 */
[----:B---3--:R3:W-:Y:S01]  /*2850*/  STL [R13], R38 ;  /* 0x000000260d007387 */ /* 0x0087e20000100800 */
[----:B-----5:R-:W-:-:S02]  /*2860*/  LEA R4, R4, UR5, 0x3 ;  /* 0x0000000504047c11 */ /* 0x020fc4000f8e18ff */
[----:B--2---:R-:W-:Y:S01]  /*2870*/  LOP3.LUT R10, R10, 0xff, RZ, 0xc0, !PT ;  /* 0x000000ff0a0a7812 */ /* 0x004fe200078ec0ff */
[----:B------:R2:W-:Y:S01]  /*2880*/  STL [R12], R37 ;  /* 0x000000250c007387 */ /* 0x0005e20000100800 */
[----:B------:R-:W5:Y:S01]  /*2890*/  FRND R30, R30 ;  /* 0x0000001e001e7307 */ /* 0x000f620000201000 */
[----:B---3--:R-:W-:Y:S01]  /*28a0*/  IMAD.U32 R13, R0, 0x4, R1 ;  /* 0x00000004000d7824 */ /* 0x008fe200078e0001 */
[----:B-1----:R-:W-:Y:S01]  /*28b0*/  LEA R0, R5, UR6, 0x3 ;  /* 0x0000000605007c11 */ /* 0x002fe2000f8e18ff */
[----:B------:R-:W-:Y:S05]  /*28c0*/  STL [R14], R39 ;  /* 0x000000270e007387 */ /* 0x000fea0000100800 */
[----:B------:R-:W1:Y:S01]  /*28d0*/  FRND R31, R31 ;  /* 0x0000001f001f7307 */ /* 0x000e620000201000 */
[----:B------:R-:W-:Y:S01]  /*28e0*/  IMAD R2, R2, 0x8, R41 ;  /* 0x0000000802027824 */ /* 0x000fe200078e0229 */
[----:B------:R3:W-:Y:S01]  /*28f0*/  STL [R13], R28 ;  /* 0x0000001c0d007387 */ /* 0x0007e20000100800 */
[----:B--2---:R-:W-:-:S05]  /*2900*/  IMAD.U32 R12, R4, 0x4, R1 ;  /* 0x00000004040c7824 */ /* 0x004fca00078e0001 */
[----:B------:R-:W2:Y:S01]  /*2910*/  FRND R29, R29 ;  /* 0x0000001d001d7307 */ /* 0x000ea20000201000 */
[----:B------:R-:W2:Y:S01]  /*2920*/  LDC.U8 R4, c[0x3][0xf3] ;  /* 0x00c03cc0ff047b82 */ /* 0x000ea20000000000 */
[----:B---3--:R-:W-:Y:S01]  /*2930*/  IMAD.U32 R13, R0, 0x4, R1 ;  /* 0x00000004000d7824 */ /* 0x008fe200078e0001 */
[----:B------:R-:W-:-:S05]  /*2940*/  LEA R0, R10, UR8, 0x3 ;  /* 0x000000080a007c11 */ /* 0x000fca000f8e18ff */
[----:B------:R-:W3:Y:S01]  /*2950*/  FRND R24, R24 ;  /* 0x0000001800187307 */ /* 0x000ee20000201000 */
[--C-:B------:R-:W-:Y:S01]  /*2960*/  IMAD.U32 R33, R2, 0x4, R1.reuse ;  /* 0x0000000402217824 */ /* 0x100fe200078e0001 */
[----:B----4-:R-:W-:Y:S01]  /*2970*/  LEA R2, R7, UR9, 0x3 ;  /* 0x0000000907027c11 */ /* 0x010fe2000f8e18ff */
[----:B------:R-:W4:Y:S01]  /*2980*/  LDC.U8 R5, c[0x3][0xf5] ;  /* 0x00c03d40ff057b82 */ /* 0x000f220000000000 */
[----:B------:R-:W-:-:S04]  /*2990*/  IMAD.U32 R7, R0, 0x4, R1 ;  /* 0x0000000400077824 */ /* 0x000fc800078e0001 */
[----:B------:R-:W3:Y:S01]  /*29a0*/  FRND R26, R26 ;  /* 0x0000001a001a7307 */ /* 0x000ee20000201000 */
[----:B0-----:R-:W-:Y:S01]  /*29b0*/  LEA R0, R3, UR4, 0x3 ;  /* 0x0000000403007c11 */ /* 0x001fe2000f8e18ff */
[--C-:B------:R-:W-:Y:S01]  /*29c0*/  IMAD.U32 R6, R6, 0x4, R1.reuse ;  /* 0x0000000406067824 */ /* 0x100fe200078e0001 */
[----:B------:R-:W0:Y:S01]  /*29d0*/  LDCU.U8 UR5, c[0x3][0xb3] ;  /* 0x00c01660ff0577ac */ /* 0x000e220008000000 */
[----:B------:R-:W4:Y:S04]  /*29e0*/  LDC.U8 R3, c[0x3][0xf6] ;  /* 0x00c03d80ff037b82 */ /* 0x000f280000000000 */
[----:B------:R-:W0:Y:S01]  /*29f0*/  FRND R25, R25 ;  /* 0x0000001900197307 */ /* 0x000e220000201000 */
[----:B-----5:R-:W-:Y:S01]  /*2a00*/  STL [R33], R30 ;  /* 0x0000001e21007387 */ /* 0x020fe20000100800 */
[----:B------:R-:W4:Y:S03]  /*2a10*/  LDCU.U8 UR6, c[0x3][0xb5] ;  /* 0x00c016a0ff0677ac */ /* 0x000f260008000000 */
[----:B-1----:R-:W-:Y:S01]  /*2a20*/  STL [R12], R31 ;  /* 0x0000001f0c007387 */ /* 0x002fe20000100800 */
[----:B------:R-:W1:Y:S03]  /*2a30*/  LDCU.U8 UR7, c[0x3][0xb6] ;  /* 0x00c016c0ff0777ac */ /* 0x000e660008000000 */
[----:B--2---:R2:W-:Y:S01]  /*2a40*/  STL [R6], R29 ;  /* 0x0000001d06007387 */ /* 0x0045e20000100800 */
[----:B------:R-:W5:Y:S01]  /*2a50*/  LDC.U8 R10, c[0x3][0xf7] ;  /* 0x00c03dc0ff0a7b82 */ /* 0x000f620000000000 */
[----:B------:R-:W1:Y:S02]  /*2a60*/  FRND R23, R23 ;  /* 0x0000001700177307 */ /* 0x000e640000201000 */
[----:B---3--:R-:W-:Y:S01]  /*2a70*/  STL [R13], R24 ;  /* 0x000000180d007387 */ /* 0x008fe20000100800 */
[----:B------:R-:W5:Y:S05]  /*2a80*/  LDCU.U8 UR4, c[0x3][0xb7] ;  /* 0x00c016e0ff0477ac */ /* 0x000f6a0008000000 */
[----:B------:R-:W3:Y:S01]  /*2a90*/  FRND R20, R20 ;  /* 0x0000001400147307 */ /* 0x000ee20000201000 */
[--C-:B--2---:R-:W-:Y:S01]  /*2aa0*/  IMAD.U32 R6, R2, 0x4, R1.reuse ;  /* 0x0000000402067824 */ /* 0x104fe200078e0001 */
[----:B------:R-:W-:Y:S01]  /*2ab0*/  STL [R7], R26 ;  /* 0x0000001a07007387 */ /* 0x000fe20000100800 */
[----:B------:R-:W-:Y:S01]  /*2ac0*/  IMAD.U32 R12, R0, 0x4, R1 ;  /* 0x00000004000c7824 */ /* 0x000fe200078e0001 */
[----:B------:R-:W2:Y:S02]  /*2ad0*/  LDC.U8 R29, c[0x3][0xb8] ;  /* 0x00c02e00ff1d7b82 */ /* 0x000ea40000000000 */
[----:B0-----:R0:W-:Y:S01]  /*2ae0*/  STL [R6], R25 ;  /* 0x0000001906007387 */ /* 0x0011e20000100800 */
[----:B------:R-:W-:Y:S01]  /*2af0*/  LEA R0, R4, UR5, 0x3 ;  /* 0x0000000504007c11 */ /* 0x000fe2000f8e18ff */
[----:B------:R-:W5:Y:S01]  /*2b00*/  FRND R21, R21 ;  /* 0x0000001500157307 */ /* 0x000f620000201000 */
[----:B------:R-:W2:Y:S03]  /*2b10*/  LDCU.U8 UR8, c[0x3][0xb9] ;  /* 0x00c01720ff0877ac */ /* 0x000ea60008000000 */
[----:B------:R-:W2:Y:S08]  /*2b20*/  LDC.U8 R31, c[0x3][0xbc] ;  /* 0x00c02f00ff1f7b82 */ /* 0x000eb00000000000 */
[----:B0-----:R-:W0:Y:S01]  /*2b30*/  LDC.64 R6, c[0x3][0xf8] ;  /* 0x00c03e00ff067b82 */ /* 0x001e220000000a00 */
[----:B------:R-:W-:-:S02]  /*2b40*/  LOP3.LUT R2, R11, 0xff, RZ, 0xc0, !PT ;  /* 0x000000ff0b027812 */ /* 0x000fc400078ec0ff */
[----:B----4-:R-:W-:Y:S01]  /*2b50*/  LEA R4, R5, UR6, 0x3 ;  /* 0x0000000605047c11 */ /* 0x010fe2000f8e18ff */
[----:B------:R-:W-:Y:S01]  /*2b60*/  IMAD.U32 R25, R0, 0x4, R1 ;  /* 0x0000000400197824 */ /* 0x000fe200078e0001 */
[----:B-1----:R-:W-:-:S03]  /*2b70*/  LEA R0, R3, UR7, 0x3 ;  /* 0x0000000703007c11 */ /* 0x002fc6000f8e18ff */
[----:B------:R-:W1:Y:S01]  /*2b80*/  LDC.U8 R11, c[0x3][0xf9] ;  /* 0x00c03e40ff0b7b82 */ /* 0x000e620000000000 */
[----:B------:R4:W-:Y:S01]  /*2b90*/  STL [R12], R23 ;  /* 0x000000170c007387 */ /* 0x0009e20000100800 */
[----:B------:R-:W-:-:S06]  /*2ba0*/  IMAD R2, R2, 0x8, R35 ;  /* 0x0000000802027824 */ /* 0x000fcc00078e0223 */
[----:B------:R-:W1:Y:S01]  /*2bb0*/  LDC.U8 R5, c[0x3][0xfa] ;  /* 0x00c03e80ff057b82 */ /* 0x000e620000000000 */
[----:B------:R-:W1:Y:S01]  /*2bc0*/  LDCU.U8 UR9, c[0x3][0xba] ;  /* 0x00c01740ff0977ac */ /* 0x000e620008000000 */
[----:B----4-:R4:W-:Y:S06]  /*2bd0*/  FRND R12, R8 ;  /* 0x00000008000c7307 */ /* 0x0109ec0000201000 */
[----:B------:R-:W1:Y:S01]  /*2be0*/  LDC.U8 R3, c[0x3][0xfb] ;  /* 0x00c03ec0ff037b82 */ /* 0x000e620000000000 */
[--C-:B------:R-:W-:Y:S01]  /*2bf0*/  IMAD.U32 R2, R2, 0x4, R1.reuse ;  /* 0x0000000402027824 */ /* 0x100fe200078e0001 */
[----:B------:R-:W1:Y:S06]  /*2c00*/  LDCU.U8 UR5, c[0x3][0xbb] ;  /* 0x00c01760ff0577ac */ /* 0x000e6c0008000000 */
[----:B------:R-:W1:Y:S01]  /*2c10*/  LDC.U8 R13, c[0x3][0xfd] ;  /* 0x00c03f40ff0d7b82 */ /* 0x000e620000000000 */
[----:B------:R-:W1:Y:S01]  /*2c20*/  FRND R22, R22 ;  /* 0x0000001600167307 */ /* 0x000e620000201000 */
[----:B------:R-:W1:Y:S01]  /*2c30*/  LDCU.U8 UR6, c[0x3][0xbd] ;  /* 0x00c017a0ff0677ac */ /* 0x000e620008000000 */
[----:B------:R-:W-:-:S05]  /*2c40*/  IMAD.U32 R18, R0, 0x4, R1 ;  /* 0x0000000400127824 */ /* 0x000fca00078e0001 */
[----:B----4-:R-:W4:Y:S01]  /*2c50*/  LDC.U8 R8, c[0x3][0xfe] ;  /* 0x00c03f80ff087b82 */ /* 0x010f220000000000 */
[----:B------:R-:W1:Y:S01]  /*2c60*/  FRND R19, R19 ;  /* 0x0000001300137307 */ /* 0x000e620000201000 */
[----:B---3--:R-:W-:Y:S01]  /*2c70*/  STL [R25], R20 ;  /* 0x0000001419007387 */ /* 0x008fe20000100800 */
[----:B------:R-:W4:Y:S05]  /*2c80*/  LDCU.U8 UR7, c[0x3][0xbe] ;  /* 0x00c017c0ff0777ac */ /* 0x000f2a0008000000 */
[----:B------:R-:W3:Y:S01]  /*2c90*/  LDC.U8 R14, c[0x3][0xff] ;  /* 0x00c03fc0ff0e7b82 */ /* 0x000ee20000000000 */
[----:B-----5:R-:W-:Y:S01]  /*2ca0*/  LEA R0, R10, UR4, 0x3 ;  /* 0x000000040a007c11 */ /* 0x020fe2000f8e18ff */
[----:B------:R0:W-:Y:S01]  /*2cb0*/  STL [R2], R21 ;  /* 0x0000001502007387 */ /* 0x0001e20000100800 */
[----:B------:R-:W3:Y:S01]  /*2cc0*/  LDCU.U8 UR4, c[0x3][0xbf] ;  /* 0x00c017e0ff0477ac */ /* 0x000ee20008000000 */
[----:B------:R-:W5:Y:S01]  /*2cd0*/  FRND R16, R16 ;  /* 0x0000001000107307 */ /* 0x000f620000201000 */
[----:B------:R-:W-:Y:S01]  /*2ce0*/  IMAD.U32 R23, R4, 0x4, R1 ;  /* 0x0000000404177824 */ /* 0x000fe200078e0001 */
[----:B0-----:R-:W-:-:S06]  /*2cf0*/  LOP3.LUT R2, R6, 0xff, RZ, 0xc0, !PT ;  /* 0x000000ff06027812 */ /* 0x001fcc00078ec0ff */
[----:B------:R-:W0:Y:S01]  /*2d00*/  FRND R17, R17 ;  /* 0x0000001100117307 */ /* 0x000e220000201000 */
[----:B--2---:R-:W-:Y:S01]  /*2d10*/  IMAD R2, R2, 0x8, R29 ;  /* 0x0000000802027824 */ /* 0x004fe200078e021d */
[----:B-1----:R-:W-:-:S06]  /*2d20*/  LEA R4, R11, UR8, 0x3 ;  /* 0x000000080b047c11 */ /* 0x002fcc000f8e18ff */
[----:B------:R-:W1:Y:S01]  /*2d30*/  FRND R75, R75 ;  /* 0x0000004b004b7307 */ /* 0x000e620000201000 */
[----:B------:R-:W-:Y:S01]  /*2d40*/  IMAD.U32 R20, R2, 0x4, R1 ;  /* 0x0000000402147824 */ /* 0x000fe200078e0001 */
[----:B------:R-:W-:Y:S02]  /*2d50*/  LEA R6, R5, UR9, 0x3 ;  /* 0x0000000905067c11 */ /* 0x000fe4000f8e18ff */
[----:B------:R-:W-:-:S04]  /*2d60*/  LOP3.LUT R2, R7, 0xff, RZ, 0xc0, !PT ;  /* 0x000000ff07027812 */ /* 0x000fc800078ec0ff */
[----:B------:R-:W2:Y:S01]  /*2d70*/  FRND R27, R27 ;  /* 0x0000001b001b7307 */ /* 0x000ea20000201000 */
[----:B------:R-:W-:Y:S01]  /*2d80*/  STL [R23], R22 ;  /* 0x0000001617007387 */ /* 0x000fe20000100800 */
[--C-:B------:R-:W-:Y:S01]  /*2d90*/  IMAD.U32 R5, R0, 0x4, R1.reuse ;  /* 0x0000000400057824 */ /* 0x100fe200078e0001 */
[----:B------:R-:W-:Y:S01]  /*2da0*/  LEA R0, R3, UR5, 0x3 ;  /* 0x0000000503007c11 */ /* 0x000fe2000f8e18ff */
[----:B------:R-:W0:Y:S04]  /*2db0*/  LDCU.128 UR8, c[0x3][0x100] ;  /* 0x00c02000ff0877ac */ /* 0x000e280008000c00 */
[----:B------:R-:W2:Y:S01]  /*2dc0*/  FRND R15, R15 ;  /* 0x0000000f000f7307 */ /* 0x000ea20000201000 */
[----:B------:R5:W-:Y:S01]  /*2dd0*/  STL [R18], R19 ;  /* 0x0000001312007387 */ /* 0x000be20000100800 */
[----:B------:R-:W-:-:S06]  /*2de0*/  IMAD.U32 R10, R6, 0x4, R1 ;  /* 0x00000004060a7824 */ /* 0x000fcc00078e0001 */
[----:B------:R-:W2:Y:S01]  /*2df0*/  FRND R78, R78 ;  /* 0x0000004e004e7307 */ /* 0x000ea20000201000 */
[----:B------:R-:W-:Y:S02]  /*2e00*/  IMAD R2, R2, 0x8, R31 ;  /* 0x0000000802027824 */ /* 0x000fe400078e021f */
[----:B-----5:R-:W-:Y:S01]  /*2e10*/  IMAD.U32 R18, R4, 0x4, R1 ;  /* 0x0000000404127824 */ /* 0x020fe200078e0001 */
[----:B------:R-:W-:-:S04]  /*2e20*/  LEA R4, R13, UR6, 0x3 ;  /* 0x000000060d047c11 */ /* 0x000fc8000f8e18ff */
[----:B------:R-:W5:Y:S01]  /*2e30*/  FRND R81, R81 ;  /* 0x0000005100517307 */ /* 0x000f620000201000 */
[----:B----4-:R-:W-:Y:S01]  /*2e40*/  LEA R6, R8, UR7, 0x3 ;  /* 0x0000000708067c11 */ /* 0x010fe2000f8e18ff */
[----:B------:R4:W-:Y:S01]  /*2e50*/  STL [R5], R16 ;  /* 0x0000001005007387 */ /* 0x0009e20000100800 */
[----:B---3--:R-:W-:-:S05]  /*2e60*/  LEA R8, R14, UR4, 0x3 ;  /* 0x000000040e087c11 */ /* 0x008fca000f8e18ff */
[----:B------:R-:W3:Y:S01]  /*2e70*/  FRND R9, R9 ;  /* 0x0000000900097307 */ /* 0x000ee20000201000 */
[--C-:B------:R-:W-:Y:S01]  /*2e80*/  IMAD.U32 R2, R2, 0x4, R1.reuse ;  /* 0x0000000402027824 */ /* 0x100fe200078e0001 */
[----:B0-----:R-:W-:Y:S01]  /*2e90*/  STL [R20], R17 ;  /* 0x0000001114007387 */ /* 0x001fe20000100800 */
[--C-:B----4-:R-:W-:Y:S02]  /*2ea0*/  IMAD.U32 R5, R0, 0x4, R1.reuse ;  /* 0x0000000400057824 */ /* 0x110fe400078e0001 */
[--C-:B------:R-:W-:Y:S01]  /*2eb0*/  IMAD.U32 R3, R4, 0x4, R1.reuse ;  /* 0x0000000404037824 */ /* 0x100fe200078e0001 */
[----:B-1----:R-:W-:Y:S01]  /*2ec0*/  STL [R18], R75 ;  /* 0x0000004b12007387 */ /* 0x002fe20000100800 */
[--C-:B------:R-:W-:Y:S02]  /*2ed0*/  IMAD.U32 R6, R6, 0x4, R1.reuse ;  /* 0x0000000406067824 */ /* 0x100fe400078e0001 */
[----:B------:R-:W-:Y:S01]  /*2ee0*/  IMAD.U32 R8, R8, 0x4, R1 ;  /* 0x0000000408087824 */ /* 0x000fe200078e0001 */
[----:B--2---:R0:W-:Y:S04]  /*2ef0*/  STL [R10], R27 ;  /* 0x0000001b0a007387 */ /* 0x0041e80000100800 */
[----:B------:R-:W-:Y:S04]  /*2f00*/  STL [R5], R12 ;  /* 0x0000000c05007387 */ /* 0x000fe80000100800 */
[----:B------:R1:W-:Y:S04]  /*2f10*/  STL [R2], R15 ;  /* 0x0000000f02007387 */ /* 0x0003e80000100800 */
[----:B------:R-:W-:Y:S04]  /*2f20*/  STL [R3], R78 ;  /* 0x0000004e03007387 */ /* 0x000fe80000100800 */
[----:B-----5:R-:W-:Y:S04]  /*2f30*/  STL [R6], R81 ;  /* 0x0000005106007387 */ /* 0x020fe80000100800 */
[----:B---3--:R2:W-:Y:S04]  /*2f40*/  STL [R8], R9 ;  /* 0x0000000908007387 */ /* 0x0085e80000100800 */
[----:B------:R-:W3:Y:S04]  /*2f50*/  LDL.128 R60, [R1] ;  /* 0x00000000013c7983 */ /* 0x000ee80000100c00 */
[----:B------:R-:W4:Y:S04]  /*2f60*/  LDL.128 R64, [R1+0x10] ;  /* 0x0000100001407983 */ /* 0x000f280000100c00 */
[----:B------:R-:W5:Y:S04]  /*2f70*/  LDL.128 R56, [R1+0x20] ;  /* 0x0000200001387983 */ /* 0x000f680000100c00 */
[----:B------:R-:W5:Y:S04]  /*2f80*/  LDL.128 R44, [R1+0x40] ;  /* 0x00004000012c7983 */ /* 0x000f680000100c00 */
[----:B------:R-:W5:Y:S04]  /*2f90*/  LDL.128 R36, [R1+0x60] ;  /* 0x0000600001247983 */ /* 0x000f680000100c00 */
[----:B------:R-:W5:Y:S04]  /*2fa0*/  LDL.128 R52, [R1+0x30] ;  /* 0x0000300001347983 */ /* 0x000f680000100c00 */
[----:B------:R-:W5:Y:S04]  /*2fb0*/  LDL.128 R48, [R1+0x80] ;  /* 0x0000800001307983 */ /* 0x000f680000100c00 */
[----:B------:R-:W5:Y:S04]  /*2fc0*/  LDL.128 R40, [R1+0x50] ;  /* 0x0000500001287983 */ /* 0x000f680000100c00 */
[----:B------:R-:W5:Y:S04]  /*2fd0*/  LDL.128 R32, [R1+0xa0] ;  /* 0x0000a00001207983 */ /* 0x000f680000100c00 */
[----:B------:R-:W5:Y:S04]  /*2fe0*/  LDL.128 R28, [R1+0x70] ;  /* 0x00007000011c7983 */ /* 0x000f680000100c00 */
[----:B0-----:R-:W5:Y:S04]  /*2ff0*/  LDL.128 R24, [R1+0xc0] ;  /* 0x0000c00001187983 */ /* 0x001f680000100c00 */
[----:B------:R-:W5:Y:S04]  /*3000*/  LDL.128 R16, [R1+0xe0] ;  /* 0x0000e00001107983 */ /* 0x000f680000100c00 */
[----:B------:R-:W5:Y:S04]  /*3010*/  LDL.128 R20, [R1+0x90] ;  /* 0x0000900001147983 */ /* 0x000f680000100c00 */
[----:B-1----:R-:W5:Y:S04]  /*3020*/  LDL.128 R12, [R1+0xb0] ;  /* 0x0000b000010c7983 */ /* 0x002f680000100c00 */
[----:B--2---:R-:W2:Y:S04]  /*3030*/  LDL.128 R8, [R1+0xd0] ;  /* 0x0000d00001087983 */ /* 0x004ea80000100c00 */
[----:B------:R-:W2:Y:S01]  /*3040*/  LDL.128 R4, [R1+0xf0] ;  /* 0x0000f00001047983 */ /* 0x000ea20000100c00 */
[----:B------:R-:W-:Y:S01]  /*3050*/  UMOV UR4, URZ ;  /* 0x000000ff00047c82 */ /* 0x000fe20008000000 */
[----:B---3--:R-:W-:Y:S01]  /*3060*/  FMUL R0, R60, 0.70710676908493041992 ;  /* 0x3f3504f33c007820 */ /* 0x008fe20000400000 */
[----:B------:R-:W-:Y:S01]  /*3070*/  FMUL R61, R61, 0.70710676908493041992 ;  /* 0x3f3504f33d3d7820 */ /* 0x000fe20000400000 */
[----:B------:R-:W-:Y:S01]  /*3080*/  FMUL R62, R62, 0.70710676908493041992 ;  /* 0x3f3504f33e3e7820 */ /* 0x000fe20000400000 */
[----:B------:R-:W-:Y:S01]  /*3090*/  FMUL R63, R63, 0.70710676908493041992 ;  /* 0x3f3504f33f3f7820 */ /* 0x000fe20000400000 */
[----:B------:R-:W-:Y:S01]  /*30a0*/  FMUL R60, R0, 0.70710676908493041992 ;  /* 0x3f3504f3003c7820 */ /* 0x000fe20000400000 */
[----:B----4-:R-:W-:Y:S01]  /*30b0*/  FMUL R64, R64, 0.70710676908493041992 ;  /* 0x3f3504f340407820 */ /* 0x010fe20000400000 */
[----:B------:R-:W-:Y:S01]  /*30c0*/  FMUL R65, R65, 0.70710676908493041992 ;  /* 0x3f3504f341417820 */ /* 0x000fe20000400000 */
[----:B------:R-:W-:Y:S01]  /*30d0*/  FMUL R66, R66, 0.70710676908493041992 ;  /* 0x3f3504f342427820 */ /* 0x000fe20000400000 */
[----:B------:R-:W-:Y:S01]  /*30e0*/  FMUL R67, R67, 0.70710676908493041992 ;  /* 0x3f3504f343437820 */ /* 0x000fe20000400000 */
[----:B-----5:R-:W-:Y:S01]  /*30f0*/  FMUL R56, R56, 0.70710676908493041992 ;  /* 0x3f3504f338387820 */ /* 0x020fe20000400000 */
[----:B------:R0:W-:Y:S01]  /*3100*/  STL.128 [R1+0x100], R60 ;  /* 0x0001003c01007387 */ /* 0x0001e20000100c00 */
[----:B------:R-:W-:-:S03]  /*3110*/  FMUL R44, R44, 0.70710676908493041992 ;  /* 0x3f3504f32c2c7820 */ /* 0x000fc60000400000 */
[----:B------:R0:W-:Y:S01]  /*3120*/  STL.128 [R1+0x110], R64 ;  /* 0x0001104001007387 */ /* 0x0001e20000100c00 */
[----:B------:R-:W-:-:S03]  /*3130*/  FMUL R36, R36, 0.70710676908493041992 ;  /* 0x3f3504f324247820 */ /* 0x000fc60000400000 */
[----:B------:R0:W-:Y:S04]  /*3140*/  STL.128 [R1+0x120], R56 ;  /* 0x0001203801007387 */ /* 0x0001e80000100c00 */
        /* <DEDUP_REMOVED lines=8> */
[----:B------:R0:W-:Y:S01]  /*31d0*/  STL.128 [R1+0x180], R48 ;  /* 0x0001803001007387 */ /* 0x0001e20000100c00 */
[----:B------:R-:W-:-:S03]  /*31e0*/  FMUL R16, R16, 0.70710676908493041992 ;  /* 0x3f3504f310107820 */ /* 0x000fc60000400000 */
[----:B------:R0:W-:Y:S04]  /*31f0*/  STL.128 [R1+0x190], R20 ;  /* 0x0001901401007387 */ /* 0x0001e80000100c00 */
[----:B------:R0:W-:Y:S04]  /*3200*/  STL.128 [R1+0x1a0], R32 ;  /* 0x0001a02001007387 */ /* 0x0001e80000100c00 */
[----:B------:R0:W-:Y:S04]  /*3210*/  STL.128 [R1+0x1b0], R12 ;  /* 0x0001b00c01007387 */ /* 0x0001e80000100c00 */
[----:B------:R0:W-:Y:S04]  /*3220*/  STL.128 [R1+0x1c0], R24 ;  /* 0x0001c01801007387 */ /* 0x0001e80000100c00 */
[----:B--2---:R0:W-:Y:S04]  /*3230*/  STL.128 [R1+0x1d0], R8 ;  /* 0x0001d00801007387 */ /* 0x0041e80000100c00 */
[----:B------:R0:W-:Y:S04]  /*3240*/  STL.128 [R1+0x1e0], R16 ;  /* 0x0001e01001007387 */ /* 0x0001e80000100c00 */
[----:B------:R0:W-:Y:S01]  /*3250*/  STL.128 [R1+0x1f0], R4 ;  /* 0x0001f00401007387 */ /* 0x0001e20000100c00 */
[----:B------:R-:W-:-:S07]  /*3260*/  IMAD.MOV.U32 R0, RZ, RZ, RZ ;  /* 0x000000ffff007224 */ /* 0x000fce00078e00ff */
.L_x_0:
[----:B01----:R-:W-:-:S05]  /*3270*/  IMAD.IADD R24, R1, 0x1, R0 ;  /* 0x0000000101187824 */ /* 0x003fca00078e0200 */
[----:B------:R-:W2:Y:S04]  /*3280*/  LDL.128 R4, [R24+0x100] ;  /* 0x0001000018047983 */ /* 0x000ea80000100c00 */
[----:B------:R-:W3:Y:S01]  /*3290*/  LDL.128 R8, [R24+0x110] ;  /* 0x0001100018087983 */ /* 0x000ee20000100c00 */
[----:B------:R-:W-:Y:S01]  /*32a0*/  UIADD3 UR4, UPT, UPT, UR4, 0x1, URZ ;  /* 0x0000000104047890 */ /* 0x000fe2000fffe0ff */
[----:B------:R-:W-:-:S03]  /*32b0*/  VIADD R0, R0, 0x20 ;  /* 0x0000002000007836 */ /* 0x000fc60000000000 */
[----:B------:R-:W-:Y:S01]  /*32c0*/  UISETP.NE.AND UP0, UPT, UR4, 0x8, UPT ;  /* 0x000000080400788c */ /* 0x000fe2000bf05270 */
[C---:B--2---:R-:W-:Y:S01]  /*32d0*/  FFMA R12, R4.reuse, UR16, RZ ;  /* 0x00000010040c7c23 */ /* 0x044fe200080000ff */
[C---:B------:R-:W-:Y:S01]  /*32e0*/  FFMA R14, R4.reuse, UR24, RZ ;  /* 0x00000018040e7c23 */ /* 0x040fe200080000ff */
[C---:B------:R-:W-:Y:S01]  /*32f0*/  FFMA R2, R4.reuse, UR8, RZ ;  /* 0x0000000804027c23 */ /* 0x040fe200080000ff */
[C---:B------:R-:W-:Y:S01]  /*3300*/  FFMA R16, R4.reuse, UR32, RZ ;  /* 0x0000002004107c23 */ /* 0x040fe200080000ff */
[C---:B------:R-:W-:Y:S01]  /*3310*/  FFMA R18, R4.reuse, UR40, RZ ;  /* 0x0000002804127c23 */ /* 0x040fe200080000ff */
[C---:B------:R-:W-:Y:S01]  /*3320*/  FFMA R20, R4.reuse, UR48, RZ ;  /* 0x0000003004147c23 */ /* 0x040fe200080000ff */
[C---:B------:R-:W-:Y:S01]  /*3330*/  FFMA R22, R4.reuse, UR56, RZ ;  /* 0x0000003804167c23 */ /* 0x040fe200080000ff */
[----:B------:R-:W-:Y:S01]  /*3340*/  FFMA R4, R4, UR64, RZ ;  /* 0x0000004004047c23 */ /* 0x000fe200080000ff */
[C---:B------:R-:W-:Y:S01]  /*3350*/  FFMA R13, R5.reuse, UR17, R12 ;  /* 0x00000011050d7c23 */ /* 0x040fe2000800000c */
[C---:B------:R-:W-:Y:S01]  /*3360*/  FFMA R15, R5.reuse, UR25, R14 ;  /* 0x00000019050f7c23 */ /* 0x040fe2000800000e */
[C---:B------:R-:W-:Y:S01]  /*3370*/  FFMA R3, R5.reuse, UR9, R2 ;  /* 0x0000000905037c23 */ /* 0x040fe20008000002 */
[C---:B------:R-:W-:Y:S01]  /*3380*/  FFMA R17, R5.reuse, UR33, R16 ;  /* 0x0000002105117c23 */ /* 0x040fe20008000010 */
[C---:B------:R-:W-:Y:S01]  /*3390*/  FFMA R19, R5.reuse, UR41, R18 ;  /* 0x0000002905137c23 */ /* 0x040fe20008000012 */
[C---:B------:R-:W-:Y:S01]  /*33a0*/  FFMA R21, R5.reuse, UR49, R20 ;  /* 0x0000003105157c23 */ /* 0x040fe20008000014 */
[C---:B------:R-:W-:Y:S01]  /*33b0*/  FFMA R23, R5.reuse, UR57, R22 ;  /* 0x0000003905177c23 */ /* 0x040fe20008000016 */
[----:B------:R-:W-:Y:S01]  /*33c0*/  FFMA R5, R5, UR65, R4 ;  /* 0x0000004105057c23 */ /* 0x000fe20008000004 */
        /* <DEDUP_REMOVED lines=16> */
[C---:B---3--:R-:W-:Y:S01]  /*34d0*/  FFMA R4, R8.reuse, UR20, R5 ;  /* 0x0000001408047c23 */ /* 0x048fe20008000005 */
        /* <DEDUP_REMOVED lines=31> */
[----:B------:R1:W-:Y:S04]  /*36d0*/  STL.128 [R24], R4 ;  /* 0x0000000418007387 */ /* 0x0003e80000100c00 */
[----:B------:R1:W-:Y:S01]  /*36e0*/  STL.128 [R24+0x10], R8 ;  /* 0x0000100818007387 */ /* 0x0003e20000100c00 */
[----:B------:R-:W-:Y:S05]  /*36f0*/  BRA.U UP0, `(.L_x_0) ;  /* 0xfffffff900dc7547 */ /* 0x000fea000b83ffff */
[----:B------:R-:W2:Y:S04]  /*3700*/  LDL.128 R72, [R1] ;  /* 0x0000000001487983 */ /* 0x000ea80000100c00 */
[----:B------:R-:W3:Y:S04]  /*3710*/  LDL.128 R52, [R1+0x20] ;  /* 0x0000200001347983 */ /* 0x000ee80000100c00 */
[----:B------:R-:W4:Y:S04]  /*3720*/  LDL.128 R40, [R1+0x80] ;  /* 0x0000800001287983 */ /* 0x000f280000100c00 */
[----:B------:R-:W5:Y:S04]  /*3730*/  LDL.128 R44, [R1+0xa0] ;  /* 0x0000a000012c7983 */ /* 0x000f680000100c00 */
[----:B------:R-:W5:Y:S04]  /*3740*/  LDL.128 R48, [R1+0xc0] ;  /* 0x0000c00001307983 */ /* 0x000f680000100c00 */
[----:B------:R-:W5:Y:S04]  /*3750*/  LDL.128 R36, [R1+0xe0] ;  /* 0x0000e00001247983 */ /* 0x000f680000100c00 */
[----:B------:R-:W5:Y:S04]  /*3760*/  LDL.128 R56, [R1+0x40] ;  /* 0x0000400001387983 */ /* 0x000f680000100c00 */
[----:B------:R-:W5:Y:S04]  /*3770*/  LDL.128 R32, [R1+0x10] ;  /* 0x0000100001207983 */ /* 0x000f680000100c00 */
[----:B------:R-:W5:Y:S04]  /*3780*/  LDL.128 R20, [R1+0x30] ;  /* 0x0000300001147983 */ /* 0x000f680000100c00 */
[----:B-1----:R-:W5:Y:S04]  /*3790*/  LDL.128 R24, [R1+0x50] ;  /* 0x0000500001187983 */ /* 0x002f680000100c00 */
[----:B------:R-:W5:Y:S04]  /*37a0*/  LDL.128 R28, [R1+0x70] ;  /* 0x00007000011c7983 */ /* 0x000f680000100c00 */
[----:B------:R-:W5:Y:S04]  /*37b0*/  LDL.128 R16, [R1+0x90] ;  /* 0x0000900001107983 */ /* 0x000f680000100c00 */
[----:B------:R-:W5:Y:S04]  /*37c0*/  LDL.128 R60, [R1+0x60] ;  /* 0x00006000013c7983 */ /* 0x000f680000100c00 */
[----:B------:R-:W5:Y:S04]  /*37d0*/  LDL.128 R4, [R1+0xb0] ;  /* 0x0000b00001047983 */ /* 0x000f680000100c00 */
[----:B------:R-:W5:Y:S04]  /*37e0*/  LDL.128 R8, [R1+0xd0] ;  /* 0x0000d00001087983 */ /* 0x000f680000100c00 */
[----:B------:R-:W5:Y:S01]  /*37f0*/  LDL.128 R12, [R1+0xf0] ;  /* 0x0000f000010c7983 */ /* 0x000f620000100c00 */
[----:B------:R-:W-:Y:S01]  /*3800*/  IMAD.MOV.U32 R0, RZ, RZ, RZ ;  /* 0x000000ffff007224 */ /* 0x000fe200078e00ff */
[----:B------:R-:W-:Y:S01]  /*3810*/  UMOV UR4, URZ ;  /* 0x000000ff00047c82 */ /* 0x000fe20008000000 */
[----:B--2---:R-:W-:-:S02]  /*3820*/  IMAD.MOV.U32 R64, RZ, RZ, R72 ;  /* 0x000000ffff407224 */ /* 0x004fc400078e0048 */
[----:B------:R-:W-:Y:S02]  /*3830*/  IMAD.MOV.U32 R72, RZ, RZ, R73 ;  /* 0x000000ffff487224 */ /* 0x000fe400078e0049 */
[----:B---3--:R-:W-:Y:S02]  /*3840*/  IMAD.MOV.U32 R65, RZ, RZ, R52 ;  /* 0x000000ffff417224 */ /* 0x008fe400078e0034 */
[----:B------:R-:W-:Y:S02]  /*3850*/  IMAD.MOV.U32 R73, RZ, RZ, R53 ;  /* 0x000000ffff497224 */ /* 0x000fe400078e0035 */
[----:B------:R-:W-:Y:S02]  /*3860*/  IMAD.MOV.U32 R77, RZ, RZ, R54 ;  /* 0x000000ffff4d7224 */ /* 0x000fe400078e0036 */
[----:B------:R-:W-:Y:S02]  /*3870*/  IMAD.MOV.U32 R81, RZ, RZ, R55 ;  /* 0x000000ffff517224 */ /* 0x000fe400078e0037 */
[----:B----4-:R-:W-:-:S02]  /*3880*/  IMAD.MOV.U32 R52, RZ, RZ, R40 ;  /* 0x000000ffff347224 */ /* 0x010fc400078e0028 */
[----:B-----5:R-:W-:Y:S02]  /*3890*/  IMAD.MOV.U32 R53, RZ, RZ, R44 ;  /* 0x000000ffff357224 */ /* 0x020fe400078e002c */
[----:B------:R-:W-:Y:S02]  /*38a0*/  IMAD.MOV.U32 R54, RZ, RZ, R48 ;  /* 0x000000ffff367224 */ /* 0x000fe400078e0030 */
[----:B------:R-:W-:Y:S02]  /*38b0*/  IMAD.MOV.U32 R55, RZ, RZ, R36 ;  /* 0x000000ffff377224 */ /* 0x000fe400078e0024 */
[----:B------:R-:W-:Y:S02]  /*38c0*/  IMAD.MOV.U32 R48, RZ, RZ, R42 ;  /* 0x000000ffff307224 */ /* 0x000fe400078e002a */
[----:B------:R-:W-:Y:S01]  /*38d0*/  IMAD.MOV.U32 R66, RZ, RZ, R56 ;  /* 0x000000ffff427224 */ /* 0x000fe200078e0038 */
[----:B------:R0:W-:Y:S01]  /*38e0*/  STL.128 [R1+0x110], R52 ;  /* 0x0001103401007387 */ /* 0x0001e20000100c00 */
[----:B------:R-:W-:-:S02]  /*38f0*/  IMAD.MOV.U32 R76, RZ, RZ, R74 ;  /* 0x000000ffff4c7224 */ /* 0x000fc400078e004a */
[----:B------:R-:W-:Y:S02]  /*3900*/  IMAD.MOV.U32 R78, RZ, RZ, R58 ;  /* 0x000000ffff4e7224 */ /* 0x000fe400078e003a */
[----:B------:R-:W-:Y:S02]  /*3910*/  IMAD.MOV.U32 R82, RZ, RZ, R59 ;  /* 0x000000ffff527224 */ /* 0x000fe400078e003b */
[----:B------:R-:W-:Y:S02]  /*3920*/  IMAD.MOV.U32 R56, RZ, RZ, R41 ;  /* 0x000000ffff387224 */ /* 0x000fe400078e0029 */
[----:B------:R-:W-:Y:S01]  /*3930*/  IMAD.MOV.U32 R40, RZ, RZ, R43 ;  /* 0x000000ffff287224 */ /* 0x000fe200078e002b */
[----:B------:R-:W-:Y:S01]  /*3940*/  MOV R43, R39 ;  /* 0x00000027002b7202 */ /* 0x000fe20000000f00 */
[----:B------:R-:W-:Y:S02]  /*3950*/  IMAD.MOV.U32 R42, RZ, RZ, R51 ;  /* 0x000000ffff2a7224 */ /* 0x000fe400078e0033 */
[----:B------:R-:W-:-:S02]  /*3960*/  IMAD.MOV.U32 R74, RZ, RZ, R57 ;  /* 0x000000ffff4a7224 */ /* 0x000fc400078e0039 */
[----:B------:R-:W-:Y:S02]  /*3970*/  IMAD.MOV.U32 R58, RZ, RZ, R49 ;  /* 0x000000ffff3a7224 */ /* 0x000fe400078e0031 */
[----:B------:R-:W-:Y:S02]  /*3980*/  IMAD.MOV.U32 R59, RZ, RZ, R37 ;  /* 0x000000ffff3b7224 */ /* 0x000fe400078e0025 */
[----:B------:R-:W-:Y:S02]  /*3990*/  IMAD.MOV.U32 R41, RZ, RZ, R47 ;  /* 0x000000ffff297224 */ /* 0x000fe400078e002f */
[----:B------:R-:W-:Y:S02]  /*39a0*/  IMAD.MOV.U32 R51, RZ, RZ, R38 ;  /* 0x000000ffff337224 */ /* 0x000fe400078e0026 */
[----:B------:R-:W-:Y:S02]  /*39b0*/  IMAD.MOV.U32 R57, RZ, RZ, R45 ;  /* 0x000000ffff397224 */ /* 0x000fe400078e002d */
[----:B------:R-:W-:-:S02]  /*39c0*/  IMAD.MOV.U32 R49, RZ, RZ, R46 ;  /* 0x000000ffff317224 */ /* 0x000fc400078e002e */
[----:B------:R-:W-:Y:S02]  /*39d0*/  IMAD.MOV.U32 R36, RZ, RZ, R32 ;  /* 0x000000ffff247224 */ /* 0x000fe400078e0020 */
[----:B------:R-:W-:Y:S02]  /*39e0*/  IMAD.MOV.U32 R37, RZ, RZ, R20 ;  /* 0x000000ffff257224 */ /* 0x000fe400078e0014 */
[----:B------:R-:W-:Y:S02]  /*39f0*/  IMAD.MOV.U32 R38, RZ, RZ, R24 ;  /* 0x000000ffff267224 */ /* 0x000fe400078e0018 */
[----:B------:R-:W-:Y:S02]  /*3a00*/  IMAD.MOV.U32 R39, RZ, RZ, R28 ;  /* 0x000000ffff277224 */ /* 0x000fe400078e001c */
[----:B------:R-:W-:Y:S02]  /*3a10*/  IMAD.MOV.U32 R47, RZ, RZ, R29 ;  /* 0x000000ffff2f7224 */ /* 0x000fe400078e001d */
[----:B0-----:R-:W-:-:S02]  /*3a20*/  IMAD.MOV.U32 R55, RZ, RZ, R30 ;  /* 0x000000ffff377224 */ /* 0x001fc400078e001e */
        /* <DEDUP_REMOVED lines=28> */
[----:B------:R-:W-:Y:S01]  /*3bf0*/  IMAD.MOV.U32 R35, RZ, RZ, R15 ;  /* 0x000000ffff237224 */ /* 0x000fe200078e000f */
[----:B------:R0:W-:Y:S04]  /*3c00*/  STL.128 [R1+0x100], R64 ;  /* 0x0001004001007387 */ /* 0x0001e80000100c00 */
        /* <DEDUP_REMOVED lines=13> */
[----:B------:R0:W-:Y:S02]  /*3ce0*/  STL.128 [R1+0x1f0], R32 ;  /* 0x0001f02001007387 */ /* 0x0001e40000100c00 */
.L_x_1:
        /* <DEDUP_REMOVED lines=73> */
[----:B------:R-:W0:Y:S01]  /*4180*/  S2R R2, SR_TID.X ;  /* 0x0000000000027919 */ /* 0x000e220000002100 */
[----:B------:R-:W2:Y:S01]  /*4190*/  LDCU.64 UR4, c[0x0][0x388] ;  /* 0x00007100ff0477ac */ /* 0x000ea20008000a00 */
[----:B-1----:R-:W-:Y:S01]  /*41a0*/  MOV.SPILL R10, UR8 ;  /* 0x00000008000a7c02 */ /* 0x002fe20009000f00 */
[----:B------:R-:W3:Y:S01]  /*41b0*/  LDL.128 R56, [R1] ;  /* 0x0000000001387983 */ /* 0x000ee20000100c00 */
[----:B------:R-:W1:Y:S03]  /*41c0*/  LDCU UR6, c[0x0][0x390] ;  /* 0x00007200ff0677ac */ /* 0x000e660008000800 */
[----:B------:R-:W4:Y:S04]  /*41d0*/  LDL.128 R4, [R1+0x20] ;  /* 0x0000200001047983 */ /* 0x000f280000100c00 */
[----:B------:R-:W5:Y:S04]  /*41e0*/  LDL.128 R24, [R1+0x40] ;  /* 0x0000400001187983 */ /* 0x000f680000100c00 */
[----:B------:R-:W5:Y:S04]  /*41f0*/  LDL.128 R40, [R1+0x60] ;  /* 0x0000600001287983 */ /* 0x000f680000100c00 */
[----:B------:R-:W5:Y:S04]  /*4200*/  LDL.128 R44, [R1+0x80] ;  /* 0x00008000012c7983 */ /* 0x000f680000100c00 */
[----:B------:R-:W5:Y:S04]  /*4210*/  LDL.128 R28, [R1+0xa0] ;  /* 0x0000a000011c7983 */ /* 0x000f680000100c00 */
[----:B------:R-:W5:Y:S01]  /*4220*/  LDL.128 R32, [R1+0xc0] ;  /* 0x0000c00001207983 */ /* 0x000f620000100c00 */
[----:B0-----:R-:W-:-:S03]  /*4230*/  IMAD R2, R2, -0x38, R71 ;  /* 0xffffffc802027824 */ /* 0x001fc600078e0247 */
[----:B------:R-:W5:Y:S02]  /*4240*/  LDL.128 R36, [R1+0xe0] ;  /* 0x0000e00001247983 */ /* 0x000f640000100c00 */
[C---:B--2---:R-:W-:Y:S01]  /*4250*/  IADD3 R12, P0, PT, R2.reuse, UR4, RZ ;  /* 0x00000004020c7c10 */ /* 0x044fe2000ff1e0ff */
[----:B---3--:R-:W0:Y:S04]  /*4260*/  F2I.TRUNC.NTZ R0, R56 ;  /* 0x0000003800007305 */ /* 0x008e28000020f100 */
[----:B------:R-:W-:Y:S01]  /*4270*/  IMAD.X R13, RZ, RZ, UR5, P0 ;  /* 0x00000005ff0d7e24 */ /* 0x000fe200080e06ff */
[----:B------:R-:W2:Y:S01]  /*4280*/  LDCU.64 UR4, c[0x0][0x398] ;  /* 0x00007300ff0477ac */ /* 0x000ea20008000a00 */
[----:B------:R-:W3:Y:S04]  /*4290*/  LDL.128 R68, [R1+0xd0] ;  /* 0x0000d00001447983 */ /* 0x000ee80000100c00 */
[----:B------:R-:W0:Y:S01]  /*42a0*/  LDG.E.U8 R3, desc[UR72][R12.64] ;  /* 0x000000480c037981 */ /* 0x000e22000c1e1100 */
[----:B--2---:R-:W-:Y:S01]  /*42b0*/  IADD3 R2, P2, PT, R2, UR4, RZ ;  /* 0x0000000402027c10 */ /* 0x004fe2000ff5e0ff */
[----:B0-----:R-:W-:-:S05]  /*42c0*/  IMAD.IADD R0, R0, 0x1, R3 ;  /* 0x0000000100007824 */ /* 0x001fca00078e0203 */
[----:B------:R-:W-:-:S04]  /*42d0*/  PRMT R3, R0, 0x9910, RZ ;  /* 0x0000991000037816 */ /* 0x000fc800000000ff */
[----:B------:R-:W-:Y:S02]  /*42e0*/  ISETP.GT.AND P0, PT, R3, 0xff, PT ;  /* 0x000000ff0300780c */ /* 0x000fe40003f04270 */
[C---:B------:R-:W-:Y:S02]  /*42f0*/  LOP3.LUT P1, RZ, R0.reuse, 0x8000, RZ, 0xc0, !PT ;  /* 0x0000800000ff7812 */ /* 0x040fe4000782c0ff */
[----:B------:R-:W-:Y:S01]  /*4300*/  SEL R0, R0, 0xffff, !P0 ;  /* 0x0000ffff00007807 */ /* 0x000fe20004000000 */
[----:B------:R-:W-:-:S03]  /*4310*/  IMAD.X R3, RZ, RZ, UR5, P2 ;  /* 0x00000005ff037e24 */ /* 0x000fc600090e06ff */
[----:B------:R-:W-:-:S05]  /*4320*/  SEL R9, R0, RZ, !P1 ;  /* 0x000000ff00097207 */ /* 0x000fca0004800000 */
[----:B------:R0:W-:Y:S04]  /*4330*/  STG.E.U8 desc[UR72][R2.64], R9 ;  /* 0x0000000902007986 */ /* 0x0001e8000c101148 */
[----:B------:R-:W2:Y:S01]  /*4340*/  LDG.E.U8 R11, desc[UR72][R12.64+0x1] ;  /* 0x000001480c0b7981 */ /* 0x000ea2000c1e1100 */
[----:B----4-:R-:W2:Y:S02]  /*4350*/  F2I.TRUNC.NTZ R0, R4 ;  /* 0x0000000400007305 */ /* 0x010ea4000020f100 */
[----:B--2---:R-:W-:-:S05]  /*4360*/  IMAD.IADD R0, R0, 0x1, R11 ;  /* 0x0000000100007824 */ /* 0x004fca00078e020b */
[----:B------:R-:W-:-:S04]  /*4370*/  PRMT R8, R0, 0x9910, RZ ;  /* 0x0000991000087816 */ /* 0x000fc800000000ff */
[----:B------:R-:W-:Y:S02]  /*4380*/  ISETP.GT.AND P0, PT, R8, 0xff, PT ;  /* 0x000000ff0800780c */ /* 0x000fe40003f04270 */
[C---:B------:R-:W-:Y:S02]  /*4390*/  LOP3.LUT P1, RZ, R0.reuse, 0x8000, RZ, 0xc0, !PT ;  /* 0x0000800000ff7812 */ /* 0x040fe4000782c0ff */
[----:B------:R-:W-:-:S04]  /*43a0*/  SEL R0, R0, 0xffff, !P0 ;  /* 0x0000ffff00007807 */ /* 0x000fc80004000000 */
[----:B------:R-:W-:-:S05]  /*43b0*/  SEL R11, R0, RZ, !P1 ;  /* 0x000000ff000b7207 */ /* 0x000fca0004800000 */
[----:B------:R2:W-:Y:S04]  /*43c0*/  STG.E.U8 desc[UR72][R2.64+0x1], R11 ;  /* 0x0000010b02007986 */ /* 0x0005e8000c101148 */
[----:B0-----:R-:W4:Y:S01]  /*43d0*/  LDG.E.U8 R9, desc[UR72][R12.64+0x2] ;  /* 0x000002480c097981 */ /* 0x001f22000c1e1100 */
[----:B-----5:R-:W4:Y:S02]  /*43e0*/  F2I.TRUNC.NTZ R0, R24 ;  /* 0x0000001800007305 */ /* 0x020f24000020f100 */
[----:B----4-:R-:W-:-:S05]  /*43f0*/  IMAD.IADD R0, R0, 0x1, R9 ;  /* 0x0000000100007824 */ /* 0x010fca00078e0209 */
[----:B------:R-:W-:-:S04]  /*4400*/  PRMT R8, R0, 0x9910, RZ ;  /* 0x0000991000087816 */ /* 0x000fc800000000ff */
[----:B------:R-:W-:Y:S02]  /*4410*/  ISETP.GT.AND P0, PT, R8, 0xff, PT ;  /* 0x000000ff0800780c */ /* 0x000fe40003f04270 */
[C---:B------:R-:W-:Y:S02]  /*4420*/  LOP3.LUT P1, RZ, R0.reuse, 0x8000, RZ, 0xc0, !PT ;  /* 0x0000800000ff7812 */ /* 0x040fe4000782c0ff */
[----:B------:R-:W-:-:S04]  /*4430*/  SEL R0, R0, 0xffff, !P0 ;  /* 0x0000ffff00007807 */ /* 0x000fc80004000000 */
[----:B------:R-:W-:-:S05]  /*4440*/  SEL R9, R0, RZ, !P1 ;  /* 0x000000ff00097207 */ /* 0x000fca0004800000 */
[----:B------:R0:W-:Y:S04]  /*4450*/  STG.E.U8 desc[UR72][R2.64+0x2], R9 ;  /* 0x0000020902007986 */ /* 0x0001e8000c101148 */
[----:B--2---:R-:W2:Y:S01]  /*4460*/  LDG.E.U8 R11, desc[UR72][R12.64+0x3] ;  /* 0x000003480c0b7981 */ /* 0x004ea2000c1e1100 */
[----:B------:R-:W2:Y:S02]  /*4470*/  F2I.TRUNC.NTZ R0, R40 ;  /* 0x0000002800007305 */ /* 0x000ea4000020f100 */
        /* <DEDUP_REMOVED lines=8> */
[----:B------:R-:W4:Y:S02]  /*4500*/  F2I.TRUNC.NTZ R0, R44 ;  /* 0x0000002c00007305 */ /* 0x000f24000020f100 */
        /* <DEDUP_REMOVED lines=26> */
[----:B------:R-:W2:Y:S01]  /*46b0*/  F2I.TRUNC.NTZ R0, R36 ;  /* 0x0000002400007305 */ /* 0x000ea2000020f100 */
[----:B-1----:R-:W-:-:S05]  /*46c0*/  IADD3 R14, P2, PT, R12, UR6, RZ ;  /* 0x000000060c0e7c10 */ /* 0x002fca000ff5e0ff */
[----:B------:R-:W-:Y:S02]  /*46d0*/  IMAD.X R15, RZ, RZ, R13, P2 ;  /* 0x000000ffff0f7224 */ /* 0x000fe400010e060d */
[----:B--2---:R-:W-:-:S05]  /*46e0*/  IMAD.IADD R0, R0, 0x1, R11 ;  /* 0x0000000100007824 */ /* 0x004fca00078e020b */
[----:B------:R-:W-:-:S04]  /*46f0*/  PRMT R8, R0, 0x9910, RZ ;  /* 0x0000991000087816 */ /* 0x000fc800000000ff */
[----:B------:R-:W-:Y:S02]  /*4700*/  ISETP.GT.AND P0, PT, R8, 0xff, PT ;  /* 0x000000ff0800780c */ /* 0x000fe40003f04270 */
[C---:B------:R-:W-:Y:S02]  /*4710*/  LOP3.LUT P1, RZ, R0.reuse, 0x8000, RZ, 0xc0, !PT ;  /* 0x0000800000ff7812 */ /* 0x040fe4000782c0ff */
[----:B------:R-:W-:-:S04]  /*4720*/  SEL R0, R0, 0xffff, !P0 ;  /* 0x0000ffff00007807 */ /* 0x000fc80004000000 */
[----:B------:R-:W-:-:S05]  /*4730*/  SEL R11, R0, RZ, !P1 ;  /* 0x000000ff000b7207 */ /* 0x000fca0004800000 */
[----:B------:R1:W-:Y:S04]  /*4740*/  STG.E.U8 desc[UR72][R2.64+0x7], R11 ;  /* 0x0000070b02007986 */ /* 0x0003e8000c101148 */
[----:B------:R-:W2:Y:S01]  /*4750*/  LDG.E.U8 R15, desc[UR72][R14.64] ;  /* 0x000000480e0f7981 */ /* 0x000ea2000c1e1100 */
[----:B------:R-:W2:Y:S01]  /*4760*/  F2I.TRUNC.NTZ R0, R57 ;  /* 0x0000003900007305 */ /* 0x000ea2000020f100 */
[----:B------:R-:W-:-:S06]  /*4770*/  UIADD3 UR74, UPT, UPT, UR6, 0x1, URZ ;  /* 0x00000001064a7890 */ /* 0x000fcc000fffe0ff */
[----:B------:R-:W-:-:S05]  /*4780*/  IADD3 R16, P3, PT, R12, UR74, RZ ;  /* 0x0000004a0c107c10 */ /* 0x000fca000ff7e0ff */
[----:B------:R-:W-:Y:S02]  /*4790*/  IMAD.X R17, RZ, RZ, R13, P3 ;  /* 0x000000ffff117224 */ /* 0x000fe400018e060d */
[----:B--2---:R-:W-:-:S05]  /*47a0*/  IMAD.IADD R0, R0, 0x1, R15 ;  /* 0x0000000100007824 */ /* 0x004fca00078e020f */
[----:B------:R-:W-:-:S04]  /*47b0*/  PRMT R8, R0, 0x9910, RZ ;  /* 0x0000991000087816 */ /* 0x000fc800000000ff */
[----:B------:R-:W-:Y:S02]  /*47c0*/  ISETP.GT.AND P0, PT, R8, 0xff, PT ;  /* 0x000000ff0800780c */ /* 0x000fe40003f04270 */
[----:B------:R-:W-:Y:S02]  /*47d0*/  IADD3 R8, P2, PT, R2, UR6, RZ ;  /* 0x0000000602087c10 */ /* 0x000fe4000ff5e0ff */
[C---:B------:R-:W-:Y:S02]  /*47e0*/  LOP3.LUT P1, RZ, R0.reuse, 0x8000, RZ, 0xc0, !PT ;  /* 0x0000800000ff7812 */ /* 0x040fe4000782c0ff */
[----:B------:R-:W-:Y:S01]  /*47f0*/  SEL R0, R0, 0xffff, !P0 ;  /* 0x0000ffff00007807 */ /* 0x000fe20004000000 */
[----:B0-----:R-:W-:-:S03]  /*4800*/  IMAD.X R9, RZ, RZ, R3, P2 ;  /* 0x000000ffff097224 */ /* 0x001fc600010e0603 */
[----:B-1----:R-:W-:-:S05]  /*4810*/  SEL R11, R0, RZ, !P1 ;  /* 0x000000ff000b7207 */ /* 0x002fca0004800000 */
        /* <DEDUP_REMOVED lines=12> */
[----:B------:R-:W-:-:S03]  /*48e0*/  IMAD.X R15, RZ, RZ, R3, P2 ;  /* 0x000000ffff0f7224 */ /* 0x000fc600010e0603 */
[----:B0-----:R-:W-:-:S05]  /*48f0*/  SEL R11, R0, RZ, !P1 ;  /* 0x000000ff000b7207 */ /* 0x001fca0004800000 */
        /* <DEDUP_REMOVED lines=31> */
[----:B------:R-:W-:Y:S01]  /*4af0*/  UIADD3 UR7, UPT, UPT, UR6, 0x5, URZ ;  /* 0x0000000506077890 */ /* 0x000fe2000fffe0ff */
[----:B------:R-:W-:-:S05]  /*4b00*/  IADD3 R16, P2, PT, R2, UR76, RZ ;  /* 0x0000004c02107c10 */ /* 0x000fca000ff5e0ff */
[----:B------:R-:W-:Y:S01]  /*4b10*/  IADD3 R48, P3, PT, R12, UR7, RZ ;  /* 0x000000070c307c10 */ /* 0x000fe2000ff7e0ff */
[----:B------:R-:W-:-:S04]  /*4b20*/  IMAD.X R17, RZ, RZ, R3, P2 ;  /* 0x000000ffff117224 */ /* 0x000fc800010e0603 */
        /* <DEDUP_REMOVED lines=10> */
[----:B------:R-:W-:Y:S02]  /*4bd0*/  UIMAD UR5, UR6, 0x3, URZ ;  /* 0x00000003060578a4 */ /* 0x000fe4000f8e02ff */
[----:B------:R-:W-:-:S04]  /*4be0*/  USHF.L.U32 UR77, UR6, 0x1, URZ ;  /* 0x00000001064d7899 */ /* 0x000fc800080006ff */
[----:B------:R-:W-:Y:S02]  /*4bf0*/  IADD3 R22, P0, PT, R12, UR5, RZ ;  /* 0x000000050c167c10 */ /* 0x000fe4000ff1e0ff */
[----:B------:R-:W-:Y:S01]  /*4c00*/  IADD3 R8, P1, PT, R2, UR5, RZ ;  /* 0x0000000502087c10 */ /* 0x000fe2000ff3e0ff */
[----:B------:R-:W-:Y:S02]  /*4c10*/  UIADD3 UR5, UPT, UPT, UR74, UR77, URZ ;  /* 0x0000004d4a057290 */ /* 0x000fe4000fffe0ff */
[----:B------:R-:W-:-:S04]  /*4c20*/  IMAD.U32 R61, RZ, RZ, UR77 ;  /* 0x0000004dff3d7e24 */ /* 0x000fc8000f8e00ff */
[----:B------:R-:W-:Y:S02]  /*4c30*/  IADD3 R20, P2, PT, R12, UR5, RZ ;  /* 0x000000050c147c10 */ /* 0x000fe4000ff5e0ff */
[----:B0-----:R-:W-:Y:S01]  /*4c40*/  IADD3 R14, P3, PT, R2, UR5, RZ ;  /* 0x00000005020e7c10 */ /* 0x001fe2000ff7e0ff */
[----:B------:R-:W-:Y:S02]  /*4c50*/  UIADD3 UR5, UPT, UPT, UR4, UR77, URZ ;  /* 0x0000004d04057290 */ /* 0x000fe4000fffe0ff */
[----:B------:R-:W-:Y:S01]  /*4c60*/  UIADD3 UR77, UPT, UPT, UR6, 0x6, URZ ;  /* 0x00000006064d7890 */ /* 0x000fe2000fffe0ff */
[----:B--2---:R-:W-:-:S05]  /*4c70*/  IMAD.IADD R0, R0, 0x1, R49 ;  /* 0x0000000100007824 */ /* 0x004fca00078e0231 */
[----:B------:R-:W-:-:S04]  /*4c80*/  PRMT R9, R0, 0x9910, RZ ;  /* 0x0000991000097816 */ /* 0x000fc800000000ff */
[----:B------:R-:W-:Y:S02]  /*4c90*/  ISETP.GT.AND P4, PT, R9, 0xff, PT ;  /* 0x000000ff0900780c */ /* 0x000fe40003f84270 */
[C---:B------:R-:W-:Y:S02]  /*4ca0*/  LOP3.LUT P6, RZ, R0.reuse, 0x8000, RZ, 0xc0, !PT ;  /* 0x0000800000ff7812 */ /* 0x040fe400078cc0ff */
[----:B------:R-:W-:-:S04]  /*4cb0*/  SEL R0, R0, 0xffff, !P4 ;  /* 0x0000ffff00007807 */ /* 0x000fc80006000000 */
[----:B------:R-:W-:Y:S02]  /*4cc0*/  SEL R9, R0, RZ, !P6 ;  /* 0x000000ff00097207 */ /* 0x000fe40007000000 */
[----:B------:R-:W-:-:S05]  /*4cd0*/  IADD3 R48, P6, PT, R2, UR7, RZ ;  /* 0x0000000702307c10 */ /* 0x000fca000ffde0ff */
[----:B------:R-:W-:Y:S01]  /*4ce0*/  IMAD.X R49, RZ, RZ, R3, P6 ;  /* 0x000000ffff317224 */ /* 0x000fe200030e0603 */
[----:B------:R-:W-:-:S05]  /*4cf0*/  IADD3 R50, P6, PT, R12, UR77, RZ ;  /* 0x0000004d0c327c10 */ /* 0x000fca000ffde0ff */
[----:B------:R-:W-:Y:S01]  /*4d00*/  IMAD.X R51, RZ, RZ, R13, P6 ;  /* 0x000000ffff337224 */ /* 0x000fe200030e060d */
[----:B------:R0:W-:Y:S05]  /*4d10*/  STG.E.U8 desc[UR72][R48.64], R9 ;  /* 0x0000000930007986 */ /* 0x0001ea000c101148 */
[----:B------:R-:W2:Y:S01]  /*4d20*/  LDG.E.U8 R51, desc[UR72][R50.64] ;  /* 0x0000004832337981 */ /* 0x000ea2000c1e1100 */
[----:B------:R-:W2:Y:S01]  /*4d30*/  F2I.TRUNC.NTZ R0, R33 ;  /* 0x0000002100007305 */ /* 0x000ea2000020f100 */
[----:B------:R-:W-:Y:S01]  /*4d40*/  UIADD3 UR8, UPT, UPT, UR6, 0x7, URZ ;  /* 0x0000000706087890 */ /* 0x000fe2000fffe0ff */
[----:B--2---:R-:W-:-:S05]  /*4d50*/  IMAD.IADD R0, R0, 0x1, R51 ;  /* 0x0000000100007824 */ /* 0x004fca00078e0233 */
[----:B-1----:R-:W-:-:S04]  /*4d60*/  PRMT R11, R0, 0x9910, RZ ;  /* 0x00009910000b7816 */ /* 0x002fc800000000ff */
[----:B------:R-:W-:-:S04]  /*4d70*/  ISETP.GT.AND P6, PT, R11, 0xff, PT ;  /* 0x000000ff0b00780c */ /* 0x000fc80003fc4270 */
[C---:B------:R-:W-:Y:S02]  /*4d80*/  SEL R11, R0.reuse, 0xffff, !P6 ;  /* 0x0000ffff000b7807 */ /* 0x040fe40007000000 */
[----:B------:R-:W-:-:S04]  /*4d90*/  LOP3.LUT P6, RZ, R0, 0x8000, RZ, 0xc0, !PT ;  /* 0x0000800000ff7812 */ /* 0x000fc800078cc0ff */
[----:B------:R-:W-:Y:S02]  /*4da0*/  SEL R11, R11, RZ, !P6 ;  /* 0x000000ff0b0b7207 */ /* 0x000fe40007000000 */
[----:B------:R-:W-:-:S05]  /*4db0*/  IADD3 R52, P6, PT, R2, UR77, RZ ;  /* 0x0000004d02347c10 */ /* 0x000fca000ffde0ff */
[----:B------:R-:W-:Y:S01]  /*4dc0*/  IMAD.X R53, RZ, RZ, R3, P6 ;  /* 0x000000ffff357224 */ /* 0x000fe200030e0603 */
[----:B0-----:R-:W-:-:S05]  /*4dd0*/  IADD3 R48, P6, PT, R12, UR8, RZ ;  /* 0x000000080c307c10 */ /* 0x001fca000ffde0ff */
[----:B------:R-:W-:Y:S01]  /*4de0*/  IMAD.X R49, RZ, RZ, R13, P6 ;  /* 0x000000ffff317224 */ /* 0x000fe200030e060d */
[----:B------:R0:W-:Y:S05]  /*4df0*/  STG.E.U8 desc[UR72][R52.64], R11 ;  /* 0x0000000b34007986 */ /* 0x0001ea000c101148 */
[----:B------:R-:W2:Y:S01]  /*4e00*/  LDG.E.U8 R49, desc[UR72][R48.64] ;  /* 0x0000004830317981 */ /* 0x000ea2000c1e1100 */
[----:B------:R-:W2:Y:S01]  /*4e10*/  F2I.TRUNC.NTZ R0, R37 ;  /* 0x0000002500007305 */ /* 0x000ea2000020f100 */
[----:B------:R-:W-:Y:S02]  /*4e20*/  IADD3 R16, P4, PT, R12, UR5, RZ ;  /* 0x000000050c107c10 */ /* 0x000fe4000ff9e0ff */
[----:B------:R-:W-:Y:S01]  /*4e30*/  IADD3 R18, P5, PT, R2, UR5, RZ ;  /* 0x0000000502127c10 */ /* 0x000fe2000ffbe0ff */
[----:B------:R-:W-:Y:S01]  /*4e40*/  USHF.L.U32 UR5, UR6, 0x1, URZ ;  /* 0x0000000106057899 */ /* 0x000fe200080006ff */
[----:B--2---:R-:W-:-:S05]  /*4e50*/  IMAD.IADD R0, R0, 0x1, R49 ;  /* 0x0000000100007824 */ /* 0x004fca00078e0231 */
[----:B------:R-:W-:-:S04]  /*4e60*/  PRMT R9, R0, 0x9910, RZ ;  /* 0x0000991000097816 */ /* 0x000fc800000000ff */
[----:B------:R-:W-:-:S04]  /*4e70*/  ISETP.GT.AND P6, PT, R9, 0xff, PT ;  /* 0x000000ff0900780c */ /* 0x000fc80003fc4270 */
[C---:B------:R-:W-:Y:S02]  /*4e80*/  SEL R9, R0.reuse, 0xffff, !P6 ;  /* 0x0000ffff00097807 */ /* 0x040fe40007000000 */
[----:B------:R-:W-:-:S04]  /*4e90*/  LOP3.LUT P6, RZ, R0, 0x8000, RZ, 0xc0, !PT ;  /* 0x0000800000ff7812 */ /* 0x000fc800078cc0ff */
[----:B------:R-:W-:Y:S02]  /*4ea0*/  SEL R9, R9, RZ, !P6 ;  /* 0x000000ff09097207 */ /* 0x000fe40007000000 */
[----:B------:R-:W-:-:S05]  /*4eb0*/  IADD3 R54, P6, PT, R2, UR8, RZ ;  /* 0x0000000802367c10 */ /* 0x000fca000ffde0ff */
[----:B------:R-:W-:Y:S01]  /*4ec0*/  IMAD.X R55, RZ, RZ, R3, P6 ;  /* 0x000000ffff377224 */ /* 0x000fe200030e0603 */
[----:B------:R-:W-:-:S05]  /*4ed0*/  IADD3 R48, P6, PT, R12, UR5, RZ ;  /* 0x000000050c307c10 */ /* 0x000fca000ffde0ff */
[----:B------:R-:W-:Y:S01]  /*4ee0*/  IMAD.X R49, RZ, RZ, R13, P6 ;  /* 0x000000ffff317224 */ /* 0x000fe200030e060d */
[----:B------:R1:W-:Y:S04]  /*4ef0*/  STG.E.U8 desc[UR72][R54.64], R9 ;  /* 0x0000000936007986 */ /* 0x0003e8000c101148 */
[----:B0-----:R-:W2:Y:S01]  /*4f00*/  LDG.E.U8 R11, desc[UR72][R48.64] ;  /* 0x00000048300b7981 */ /* 0x001ea2000c1e1100 */
[----:B------:R-:W2:Y:S02]  /*4f10*/  F2I.TRUNC.NTZ R0, R58 ;  /* 0x0000003a00007305 */ /* 0x000ea4000020f100 */
[----:B--2---:R-:W-:-:S05]  /*4f20*/  IMAD.IADD R0, R0, 0x1, R11 ;  /* 0x0000000100007824 */ /* 0x004fca00078e020b */
[----:B------:R-:W-:-:S04]  /*4f30*/  PRMT R11, R0, 0x9910, RZ ;  /* 0x00009910000b7816 */ /* 0x000fc800000000ff */
[----:B------:R-:W-:-:S04]  /*4f40*/  ISETP.GT.AND P6, PT, R11, 0xff, PT ;  /* 0x000000ff0b00780c */ /* 0x000fc80003fc4270 */
[C---:B------:R-:W-:Y:S02]  /*4f50*/  SEL R11, R0.reuse, 0xffff, !P6 ;  /* 0x0000ffff000b7807 */ /* 0x040fe40007000000 */
[----:B------:R-:W-:-:S04]  /*4f60*/  LOP3.LUT P6, RZ, R0, 0x8000, RZ, 0xc0, !PT ;  /* 0x0000800000ff7812 */ /* 0x000fc800078cc0ff */
[----:B------:R-:W-:Y:S02]  /*4f70*/  SEL R11, R11, RZ, !P6 ;  /* 0x000000ff0b0b7207 */ /* 0x000fe40007000000 */
[----:B------:R-:W-:-:S05]  /*4f80*/  IADD3 R50, P6, PT, R2, UR5, RZ ;  /* 0x0000000502327c10 */ /* 0x000fca000ffde0ff */
[----:B------:R-:W-:-:S05]  /*4f90*/  IMAD.X R51, RZ, RZ, R3, P6 ;  /* 0x000000ffff337224 */ /* 0x000fca00030e0603 */
[----:B------:R0:W-:Y:S04]  /*4fa0*/  STG.E.U8 desc[UR72][R50.64], R11 ;  /* 0x0000000b32007986 */ /* 0x0001e8000c101148 */
[----:B------:R-:W2:Y:S01]  /*4fb0*/  LDG.E.U8 R49, desc[UR72][R48.64+0x1] ;  /* 0x0000014830317981 */ /* 0x000ea2000c1e1100 */
[----:B------:R-:W2:Y:S01]  /*4fc0*/  F2I.TRUNC.NTZ R0, R6 ;  /* 0x0000000600007305 */ /* 0x000ea2000020f100 */
[----:B------:R-:W-:Y:S01]  /*4fd0*/  UIADD3 UR75, UPT, UPT, UR75, UR6, URZ ;  /* 0x000000064b4b7290 */ /* 0x000fe2000fffe0ff */
        /* <DEDUP_REMOVED lines=17> */
[----:B------:R-:W-:-:S04]  /*50f0*/  IADD3 R48, P6, PT, R2, UR75, RZ ;  /* 0x0000004b02307c10 */ /* 0x000fc8000ffde0ff */
[----:B------:R-:W-:-:S05]  /*5100*/  IADD3.X R49, PT, PT, RZ, R3, RZ, P6, !PT ;  /* 0x00000003ff317210 */ /* 0x000fca00037fe4ff */
        /* <DEDUP_REMOVED lines=46> */
[----:B------:R-:W-:Y:S04]  /*53f0*/  STG.E.U8 desc[UR72][R50.64], R11 ;  /* 0x0000000b32007986 */ /* 0x000fe8000c101148 */
[----:B------:R-:W2:Y:S01]  /*5400*/  LDG.E.U8 R49, desc[UR72][R48.64+0x1] ;  /* 0x0000014830317981 */ /* 0x000ea2000c1e1100 */
[----:B------:R-:W2:Y:S01]  /*5410*/  F2I.TRUNC.NTZ R0, R38 ;  /* 0x0000002600007305 */ /* 0x000ea2000020f100 */
[----:B------:R-:W-:Y:S02]  /*5420*/  IMAD.X R23, RZ, RZ, R13, P0 ;  /* 0x000000ffff177224 */ /* 0x000fe400000e060d */
[----:B--2---:R-:W-:-:S05]  /*5430*/  IMAD.IADD R0, R0, 0x1, R49 ;  /* 0x0000000100007824 */ /* 0x004fca00078e0231 */
[----:B-1----:R-:W-:-:S04]  /*5440*/  PRMT R9, R0, 0x9910, RZ ;  /* 0x0000991000097816 */ /* 0x002fc800000000ff */
[----:B------:R-:W-:-:S04]  /*5450*/  ISETP.GT.AND P6, PT, R9, 0xff, PT ;  /* 0x000000ff0900780c */ /* 0x000fc80003fc4270 */
[C---:B------:R-:W-:Y:S02]  /*5460*/  SEL R9, R0.reuse, 0xffff, !P6 ;  /* 0x0000ffff00097807 */ /* 0x040fe40007000000 */
[----:B------:R-:W-:-:S04]  /*5470*/  LOP3.LUT P6, RZ, R0, 0x8000, RZ, 0xc0, !PT ;  /* 0x0000800000ff7812 */ /* 0x000fc800078cc0ff */
[----:B------:R-:W-:-:S05]  /*5480*/  SEL R9, R9, RZ, !P6 ;  /* 0x000000ff09097207 */ /* 0x000fca0007000000 */
[----:B------:R0:W-:Y:S04]  /*5490*/  STG.E.U8 desc[UR72][R50.64+0x1], R9 ;  /* 0x0000010932007986 */ /* 0x0001e8000c101148 */
[----:B------:R-:W2:Y:S01]  /*54a0*/  LDG.E.U8 R23, desc[UR72][R22.64] ;  /* 0x0000004816177981 */ /* 0x000ea2000c1e1100 */
[----:B------:R-:W2:Y:S01]  /*54b0*/  F2I.TRUNC.NTZ R0, R59 ;  /* 0x0000003b00007305 */ /* 0x000ea2000020f100 */
[----:B------:R-:W-:Y:S02]  /*54c0*/  IMAD.X R21, RZ, RZ, R13, P2 ;  /* 0x000000ffff157224 */ /* 0x000fe400010e060d */
[----:B0-----:R-:W-:Y:S02]  /*54d0*/  IMAD.X R9, RZ, RZ, R3, P1 ;  /* 0x000000ffff097224 */ /* 0x001fe400008e0603 */
        /* <DEDUP_REMOVED lines=9> */
[----:B------:R-:W-:Y:S01]  /*5570*/  UIADD3 UR75, UPT, UPT, UR75, UR6, URZ ;  /* 0x000000064b4b7290 */ /* 0x000fe2000fffe0ff */
[----:B--2---:R-:W-:-:S05]  /*5580*/  IMAD.IADD R0, R0, 0x1, R21 ;  /* 0x0000000100007824 */ /* 0x004fca00078e0215 */
[----:B------:R-:W-:-:S04]  /*5590*/  PRMT R15, R0, 0x9910, RZ ;  /* 0x00009910000f7816 */ /* 0x000fc800000000ff */
[----:B------:R-:W-:Y:S01]  /*55a0*/  ISETP.GT.AND P1, PT, R15, 0xff, PT ;  /* 0x000000ff0f00780c */ /* 0x000fe20003f24270 */
[----:B------:R-:W-:Y:S01]  /*55b0*/  IMAD.X R15, RZ, RZ, R3, P3 ;  /* 0x000000ffff0f7224 */ /* 0x000fe200018e0603 */
[----:B------:R-:W-:Y:S02]  /*55c0*/  LOP3.LUT P2, RZ, R0, 0x8000, RZ, 0xc0, !PT ;  /* 0x0000800000ff7812 */ /* 0x000fe4000784c0ff */
[----:B------:R-:W-:Y:S02]  /*55d0*/  IADD3 R20, P3, PT, R12, UR75, RZ ;  /* 0x0000004b0c147c10 */ /* 0x000fe4000ff7e0ff */
[----:B------:R-:W-:-:S03]  /*55e0*/  SEL R0, R0, 0xffff, !P1 ;  /* 0x0000ffff00007807 */ /* 0x000fc60004800000 */
[----:B------:R-:W-:Y:S01]  /*55f0*/  IMAD.X R21, RZ, RZ, R13, P3 ;  /* 0x000000ffff157224 */ /* 0x000fe200018e060d */
[----:B0-----:R-:W-:-:S05]  /*5600*/  SEL R9, R0, RZ, !P2 ;  /* 0x000000ff00097207 */ /* 0x001fca0005000000 */
[----:B------:R0:W-:Y:S04]  /*5610*/  STG.E.U8 desc[UR72][R14.64], R9 ;  /* 0x000000090e007986 */ /* 0x0001e8000c101148 */
[----:B------:R-:W2:Y:S01]  /*5620*/  LDG.E.U8 R21, desc[UR72][R20.64] ;  /* 0x0000004814157981 */ /* 0x000ea2000c1e1100 */
[----:B------:R-:W2:Y:S01]  /*5630*/  F2I.TRUNC.NTZ R0, R27 ;  /* 0x0000001b00007305 */ /* 0x000ea2000020f100 */
[----:B------:R-:W-:Y:S02]  /*5640*/  IMAD.X R17, RZ, RZ, R13, P4 ;  /* 0x000000ffff117224 */ /* 0x000fe400020e060d */
        /* <DEDUP_REMOVED lines=11> */
[----:B------:R-:W-:-:S06]  /*5700*/  UIADD3 UR5, UPT, UPT, UR7, UR5, URZ ;  /* 0x0000000507057290 */ /* 0x000fcc000fffe0ff */
[----:B------:R-:W-:Y:S02]  /*5710*/  IADD3 R48, P6, PT, R12, UR5, RZ ;  /* 0x000000050c307c10 */ /* 0x000fe4000ffde0ff */
[----:B------:R-:W-:Y:S01]  /*5720*/  IADD3 R22, P0, PT, R2, UR5, RZ ;  /* 0x0000000502167c10 */ /* 0x000fe2000ff1e0ff */
[----:B------:R-:W-:Y:S02]  /*5730*/  USHF.L.U32 UR5, UR6, 0x1, URZ ;  /* 0x0000000106057899 */ /* 0x000fe400080006ff */
[----:B------:R-:W-:Y:S02]  /*5740*/  USHF.L.U32 UR6, UR6, 0x2, URZ ;  /* 0x0000000206067899 */ /* 0x000fe400080006ff */
[----:B------:R-:W-:Y:S02]  /*5750*/  UIADD3 UR5, UPT, UPT, UR8, UR5, URZ ;  /* 0x0000000508057290 */ /* 0x000fe4000fffe0ff */
[----:B------:R-:W-:Y:S02]  /*5760*/  UIADD3 UR74, UPT, UPT, UR74, UR6, URZ ;  /* 0x000000064a4a7290 */ /* 0x000fe4000fffe0ff */
[----:B------:R-:W-:-:S02]  /*5770*/  UIADD3 UR4, UPT, UPT, UR4, UR6, URZ ;  /* 0x0000000604047290 */ /* 0x000fc4000fffe0ff */
[----:B------:R-:W-:Y:S01]  /*5780*/  IADD3 R50, P1, PT, R12, UR5, RZ ;  /* 0x000000050c327c10 */ /* 0x000fe2000ff3e0ff */
[----:B------:R-:W-:Y:S01]  /*5790*/  UIADD3 UR7, UPT, UPT, UR7, UR6, URZ ;  /* 0x0000000607077290 */ /* 0x000fe2000fffe0ff */
[----:B------:R-:W-:Y:S01]  /*57a0*/  IADD3 R8, P2, PT, R2, UR5, RZ ;  /* 0x0000000502087c10 */ /* 0x000fe2000ff5e0ff */
[----:B------:R-:W-:Y:S01]  /*57b0*/  UIADD3 UR5, UPT, UPT, UR8, UR6, URZ ;  /* 0x0000000608057290 */ /* 0x000fe2000fffe0ff */
[----:B------:R-:W-:Y:S01]  /*57c0*/  R2UR.FILL UR8, R10 ;  /* 0x000000000a0872ca */ /* 0x000fe200004e0000 */
[----:B------:R-:W-:Y:S02]  /*57d0*/  IMAD.X R19, RZ, RZ, R3, P5 ;  /* 0x000000ffff137224 */ /* 0x000fe400028e0603 */
[----:B--2---:R-:W-:-:S05]  /*57e0*/  IMAD.IADD R0, R0, 0x1, R17 ;  /* 0x0000000100007824 */ /* 0x004fca00078e0211 */
[----:B0-----:R-:W-:-:S04]  /*57f0*/  PRMT R9, R0, 0x9910, RZ ;  /* 0x0000991000097816 */ /* 0x001fc800000000ff */
[----:B------:R-:W-:Y:S02]  /*5800*/  ISETP.GT.AND P3, PT, R9, 0xff, PT ;  /* 0x000000ff0900780c */ /* 0x000fe40003f64270 */
[C---:B------:R-:W-:Y:S02]  /*5810*/  LOP3.LUT P4, RZ, R0.reuse, 0x8000, RZ, 0xc0, !PT ;  /* 0x0000800000ff7812 */ /* 0x040fe4000788c0ff */
[----:B------:R-:W-:Y:S02]  /*5820*/  SEL R0, R0, 0xffff, !P3 ;  /* 0x0000ffff00007807 */ /* 0x000fe40005800000 */
[----:B------:R-:W-:Y:S02]  /*5830*/  IADD3 R16, P3, PT, R12, UR6, RZ ;  /* 0x000000060c107c10 */ /* 0x000fe4000ff7e0ff */
[----:B------:R-:W-:Y:S02]  /*5840*/  SEL R9, R0, RZ, !P4 ;  /* 0x000000ff00097207 */ /* 0x000fe40006000000 */
[----:B------:R-:W-:Y:S01]  /*5850*/  IADD3 R14, P4, PT, R2, UR6, RZ ;  /* 0x00000006020e7c10 */ /* 0x000fe2000ff9e0ff */
[----:B------:R-:W0:Y:S02]  /*5860*/  LDCU UR6, c[0x0][0x390] ;  /* 0x00007200ff0677ac */ /* 0x000e240008000800 */
[----:B------:R2:W-:Y:S01]  /*5870*/  STG.E.U8 desc[UR72][R18.64], R9 ;  /* 0x0000000912007986 */ /* 0x0005e2000c101148 */
[----:B0-----:R-:W-:-:S06]  /*5880*/  UIADD3 UR76, UPT, UPT, UR76, UR6, URZ ;  /* 0x000000064c4c7290 */ /* 0x001fcc000fffe0ff */
[----:B------:R-:W-:-:S05]  /*5890*/  IADD3 R10, P5, PT, R12, UR76, RZ ;  /* 0x0000004c0c0a7c10 */ /* 0x000fca000ffbe0ff */
[----:B-1----:R-:W-:-:S06]  /*58a0*/  IMAD.X R11, RZ, RZ, R13, P5 ;  /* 0x000000ffff0b7224 */ /* 0x002fcc00028e060d */
[----:B------:R-:W4:Y:S01]  /*58b0*/  LDG.E.U8 R11, desc[UR72][R10.64] ;  /* 0x000000480a0b7981 */ /* 0x000f22000c1e1100 */
[----:B------:R-:W4:Y:S01]  /*58c0*/  F2I.TRUNC.NTZ R0, R47 ;  /* 0x0000002f00007305 */ /* 0x000f22000020f100 */
[----:B------:R-:W-:Y:S02]  /*58d0*/  IMAD.X R49, RZ, RZ, R13, P6 ;  /* 0x000000ffff317224 */ /* 0x000fe400030e060d */
[----:B----4-:R-:W-:-:S05]  /*58e0*/  IMAD.IADD R0, R0, 0x1, R11 ;  /* 0x0000000100007824 */ /* 0x010fca00078e020b */
        /* <DEDUP_REMOVED lines=8> */
[----:B------:R-:W4:Y:S01]  /*5970*/  LDG.E.U8 R49, desc[UR72][R48.64] ;  /* 0x0000004830317981 */ /* 0x000f22000c1e1100 */
[----:B------:R-:W4:Y:S01]  /*5980*/  F2I.TRUNC.NTZ R0, R31 ;  /* 0x0000001f00007305 */ /* 0x000f22000020f100 */
[----:B------:R-:W-:Y:S01]  /*5990*/  UIMAD UR6, UR6, 0x5, URZ ;  /* 0x00000005060678a4 */ /* 0x000fe2000f8e02ff */
[----:B------:R-:W-:Y:S02]  /*59a0*/  IMAD.X R23, RZ, RZ, R3, P0 ;  /* 0x000000ffff177224 */ /* 0x000fe400000e0603 */
[----:B----4-:R-:W-:-:S05]  /*59b0*/  IMAD.IADD R0, R0, 0x1, R49 ;  /* 0x0000000100007824 */ /* 0x010fca00078e0231 */
[----:B--2---:R-:W-:-:S04]  /*59c0*/  PRMT R9, R0, 0x9910, RZ ;  /* 0x0000991000097816 */ /* 0x004fc800000000ff */
[----:B------:R-:W-:Y:S02]  /*59d0*/  ISETP.GT.AND P5, PT, R9, 0xff, PT ;  /* 0x000000ff0900780c */ /* 0x000fe40003fa4270 */
[C---:B------:R-:W-:Y:S02]  /*59e0*/  LOP3.LUT P6, RZ, R0.reuse, 0x8000, RZ, 0xc0, !PT ;  /* 0x0000800000ff7812 */ /* 0x040fe400078cc0ff */
[----:B------:R-:W-:Y:S02]  /*59f0*/  SEL R0, R0, 0xffff, !P5 ;  /* 0x0000ffff00007807 */ /* 0x000fe40006800000 */
[----:B------:R-:W-:Y:S02]  /*5a00*/  IADD3 R76, P5, PT, R12, UR6, RZ ;  /* 0x000000060c4c7c10 */ /* 0x000fe4000ffbe0ff */
[----:B------:R-:W-:Y:S02]  /*5a10*/  SEL R9, R0, RZ, !P6 ;  /* 0x000000ff00097207 */ /* 0x000fe40007000000 */
[----:B------:R-:W-:Y:S01]  /*5a20*/  IADD3 R18, P6, PT, R2, UR6, RZ ;  /* 0x0000000602127c10 */ /* 0x000fe2000ffde0ff */
[----:B------:R-:W1:Y:S02]  /*5a30*/  LDCU UR6, c[0x0][0x390] ;  /* 0x00007200ff0677ac */ /* 0x000e640008000800 */
[----:B------:R-:W-:Y:S01]  /*5a40*/  STG.E.U8 desc[UR72][R22.64], R9 ;  /* 0x0000000916007986 */ /* 0x000fe2000c101148 */
[----:B-1----:R-:W-:-:S06]  /*5a50*/  UIADD3 UR77, UPT, UPT, UR77, UR6, URZ ;  /* 0x000000064d4d7290 */ /* 0x002fcc000fffe0ff */
[----:B------:R-:W-:-:S05]  /*5a60*/  IADD3 R10, P0, PT, R12, UR77, RZ ;  /* 0x0000004d0c0a7c10 */ /* 0x000fca000ff1e0ff */
[----:B------:R-:W-:-:S06]  /*5a70*/  IMAD.X R11, RZ, RZ, R13, P0 ;  /* 0x000000ffff0b7224 */ /* 0x000fcc00000e060d */
[----:B------:R-:W2:Y:S01]  /*5a80*/  LDG.E.U8 R11, desc[UR72][R10.64] ;  /* 0x000000480a0b7981 */ /* 0x000ea2000c1e1100 */
[----:B------:R-:W2:Y:S01]  /*5a90*/  F2I.TRUNC.NTZ R0, R35 ;  /* 0x0000002300007305 */ /* 0x000ea2000020f100 */
[----:B------:R-:W-:Y:S02]  /*5aa0*/  IMAD.X R51, RZ, RZ, R13, P1 ;  /* 0x000000ffff337224 */ /* 0x000fe400008e060d */
[----:B--2---:R-:W-:-:S05]  /*5ab0*/  IMAD.IADD R0, R0, 0x1, R11 ;  /* 0x0000000100007824 */ /* 0x004fca00078e020b */
[----:B0-----:R-:W-:-:S04]  /*5ac0*/  PRMT R15, R0, 0x9910, RZ ;  /* 0x00009910000f7816 */ /* 0x001fc800000000ff */
        /* <DEDUP_REMOVED lines=8> */
[----:B------:R-:W2:Y:S03]  /*5b50*/  F2I.TRUNC.NTZ R0, R39 ;  /* 0x0000002700007305 */ /* 0x000ea6000020f100 */
[----:B0-----:R-:W4:Y:S01]  /*5b60*/  LDL.128 R20, [R1+0x10] ;  /* 0x0000100001147983 */ /* 0x001f220000100c00 */
[----:B------:R-:W-:Y:S02]  /*5b70*/  IMAD.X R17, RZ, RZ, R13, P3 ;  /* 0x000000ffff117224 */ /* 0x000fe400018e060d */
[----:B--2---:R-:W-:-:S02]  /*5b80*/  IMAD.IADD R0, R0, 0x1, R51 ;  /* 0x0000000100007824 */ /* 0x004fc400078e0233 */
[----:B------:R-:W2:Y:S03]  /*5b90*/  LDL.128 R48, [R1+0x30] ;  /* 0x0000300001307983 */ /* 0x000ea60000100c00 */
[----:B------:R-:W-:-:S04]  /*5ba0*/  PRMT R9, R0, 0x9910, RZ ;  /* 0x0000991000097816 */ /* 0x000fc800000000ff */
[----:B------:R-:W-:Y:S02]  /*5bb0*/  ISETP.GT.AND P0, PT, R9, 0xff, PT ;  /* 0x000000ff0900780c */ /* 0x000fe40003f04270 */
[C---:B------:R-:W-:Y:S02]  /*5bc0*/  LOP3.LUT P1, RZ, R0.reuse, 0x8000, RZ, 0xc0, !PT ;  /* 0x0000800000ff7812 */ /* 0x040fe4000782c0ff */
[----:B------:R-:W-:Y:S01]  /*5bd0*/  SEL R0, R0, 0xffff, !P0 ;  /* 0x0000ffff00007807 */ /* 0x000fe20004000000 */
[----:B------:R-:W-:-:S03]  /*5be0*/  IMAD.X R9, RZ, RZ, R3, P2 ;  /* 0x000000ffff097224 */ /* 0x000fc600010e0603 */
[----:B------:R-:W-:-:S05]  /*5bf0*/  SEL R15, R0, RZ, !P1 ;  /* 0x000000ff000f7207 */ /* 0x000fca0004800000 */
[----:B------:R0:W-:Y:S04]  /*5c00*/  STG.E.U8 desc[UR72][R8.64], R15 ;  /* 0x0000000f08007986 */ /* 0x0001e8000c101148 */
[----:B------:R-:W5:Y:S01]  /*5c10*/  LDG.E.U8 R11, desc[UR72][R16.64] ;  /* 0x00000048100b7981 */ /* 0x000f62000c1e1100 */
[----:B----4-:R-:W5:Y:S01]  /*5c20*/  F2I.TRUNC.NTZ R0, R20 ;  /* 0x0000001400007305 */ /* 0x010f62000020f100 */
[----:B0-----:R-:W-:Y:S02]  /*5c30*/  IMAD.X R15, RZ, RZ, R3, P4 ;  /* 0x000000ffff0f7224 */ /* 0x001fe400020e0603 */
[----:B-----5:R-:W-:-:S05]  /*5c40*/  IMAD.IADD R0, R0, 0x1, R11 ;  /* 0x0000000100007824 */ /* 0x020fca00078e020b */
[----:B------:R-:W-:-:S04]  /*5c50*/  PRMT R10, R0, 0x9910, RZ ;  /* 0x00009910000a7816 */ /* 0x000fc800000000ff */
[----:B------:R-:W-:Y:S02]  /*5c60*/  ISETP.GT.AND P3, PT, R10, 0xff, PT ;  /* 0x000000ff0a00780c */ /* 0x000fe40003f64270 */
[C---:B------:R-:W-:Y:S02]  /*5c70*/  LOP3.LUT P2, RZ, R0.reuse, 0x8000, RZ, 0xc0, !PT ;  /* 0x0000800000ff7812 */ /* 0x040fe4000784c0ff */
[----:B------:R-:W-:-:S04]  /*5c80*/  SEL R0, R0, 0xffff, !P3 ;  /* 0x0000ffff00007807 */ /* 0x000fc80005800000 */
[----:B------:R-:W-:-:S05]  /*5c90*/  SEL R53, R0, RZ, !P2 ;  /* 0x000000ff00357207 */ /* 0x000fca0005000000 */
[----:B------:R0:W-:Y:S04]  /*5ca0*/  STG.E.U8 desc[UR72][R14.64], R53 ;  /* 0x000000350e007986 */ /* 0x0001e8000c101148 */
[----:B------:R-:W4:Y:S01]  /*5cb0*/  LDG.E.U8 R9, desc[UR72][R16.64+0x1] ;  /* 0x0000014810097981 */ /* 0x000f22000c1e1100 */
[----:B--2---:R-:W4:Y:S02]  /*5cc0*/  F2I.TRUNC.NTZ R0, R48 ;  /* 0x0000003000007305 */ /* 0x004f24000020f100 */
[----:B----4-:R-:W-:-:S05]  /*5cd0*/  IMAD.IADD R0, R0, 0x1, R9 ;  /* 0x0000000100007824 */ /* 0x010fca00078e0209 */
[----:B------:R-:W-:-:S04]  /*5ce0*/  PRMT R8, R0, 0x9910, RZ ;  /* 0x0000991000087816 */ /* 0x000fc800000000ff */
[----:B------:R-:W-:Y:S02]  /*5cf0*/  ISETP.GT.AND P4, PT, R8, 0xff, PT ;  /* 0x000000ff0800780c */ /* 0x000fe40003f84270 */
[----:B------:R-:W2:Y:S02]  /*5d00*/  LDL.128 R8, [R1+0x50] ;  /* 0x0000500001087983 */ /* 0x000ea40000100c00 */
[C---:B------:R-:W-:Y:S02]  /*5d10*/  SEL R19, R0.reuse, 0xffff, !P4 ;  /* 0x0000ffff00137807 */ /* 0x040fe40006000000 */
[----:B------:R-:W-:-:S04]  /*5d20*/  LOP3.LUT P4, RZ, R0, 0x8000, RZ, 0xc0, !PT ;  /* 0x0000800000ff7812 */ /* 0x000fc8000788c0ff */
[----:B------:R-:W-:-:S05]  /*5d30*/  SEL R19, R19, RZ, !P4 ;  /* 0x000000ff13137207 */ /* 0x000fca0006000000 */
[----:B------:R1:W-:Y:S04]  /*5d40*/  STG.E.U8 desc[UR72][R14.64+0x1], R19 ;  /* 0x000001130e007986 */ /* 0x0003e8000c101148 */
[----:B0-----:R-:W4:Y:S01]  /*5d50*/  LDG.E.U8 R53, desc[UR72][R16.64+0x2] ;  /* 0x0000024810357981 */ /* 0x001f22000c1e1100 */
        /* <DEDUP_REMOVED lines=9> */
[----:B------:R-:W4:Y:S01]  /*5df0*/  LDG.E.U8 R17, desc[UR72][R16.64+0x3] ;  /* 0x0000034810117981 */ /* 0x000f22000c1e1100 */
[----:B------:R-:W-:-:S06]  /*5e00*/  UIMAD UR6, UR6, 0x6, URZ ;  /* 0x00000006060678a4 */ /* 0x000fcc000f8e02ff */
[----:B------:R-:W-:Y:S02]  /*5e10*/  IADD3 R80, P0, PT, R12, UR6, RZ ;  /* 0x000000060c507c10 */ /* 0x000fe4000ff1e0ff */
[----:B------:R-:W-:-:S03]  /*5e20*/  IADD3 R78, P1, PT, R2, UR6, RZ ;  /* 0x00000006024e7c10 */ /* 0x000fc6000ff3e0ff */
[----:B------:R-:W5:Y:S02]  /*5e30*/  LDCU UR6, c[0x0][0x390] ;  /* 0x00007200ff0677ac */ /* 0x000f640008000800 */
[----:B-----5:R-:W-:-:S06]  /*5e40*/  UIMAD UR6, UR6, 0x7, URZ ;  /* 0x00000007060678a4 */ /* 0x020fcc000f8e02ff */
[----:B------:R-:W-:Y:S02]  /*5e50*/  IADD3 R84, P3, PT, R12, UR6, RZ ;  /* 0x000000060c547c10 */ /* 0x000fe4000ff7e0ff */
[----:B------:R-:W-:-:S03]  /*5e60*/  IADD3 R82, P2, PT, R2, UR6, RZ ;  /* 0x0000000602527c10 */ /* 0x000fc6000ff5e0ff */
[----:B------:R-:W5:Y:S02]  /*5e70*/  LDCU UR6, c[0x0][0x390] ;  /* 0x00007200ff0677ac */ /* 0x000f640008000800 */
[----:B-----5:R-:W-:Y:S01]  /*5e80*/  UIADD3 UR76, UPT, UPT, UR76, UR6, URZ ;  /* 0x000000064c4c7290 */ /* 0x020fe2000fffe0ff */
[----:B------:R-:W-:Y:S02]  /*5e90*/  R2UR UR6, R61 ;  /* 0x000000003d0672ca */ /* 0x000fe400000e0000 */
[----:B------:R-:W5:Y:S01]  /*5ea0*/  LDL.128 R60, [R1+0x90] ;  /* 0x00009000013c7983 */ /* 0x000f620000100c00 */
[----:B--2---:R-:W4:Y:S02]  /*5eb0*/  F2I.TRUNC.NTZ R0, R52 ;  /* 0x0000003400007305 */ /* 0x004f24000020f100 */
[----:B----4-:R-:W-:-:S05]  /*5ec0*/  IMAD.IADD R0, R0, 0x1, R17 ;  /* 0x0000000100007824 */ /* 0x010fca00078e0211 */
        /* <DEDUP_REMOVED lines=9> */
[----:B-----5:R-:W2:Y:S02]  /*5f60*/  F2I.TRUNC.NTZ R0, R60 ;  /* 0x0000003c00007305 */ /* 0x020ea4000020f100 */
[----:B--2---:R-:W-:-:S05]  /*5f70*/  IMAD.IADD R0, R0, 0x1, R65 ;  /* 0x0000000100007824 */ /* 0x004fca00078e0241 */
[----:B------:R-:W-:-:S04]  /*5f80*/  PRMT R64, R0, 0x9910, RZ ;  /* 0x0000991000407816 */ /* 0x000fc800000000ff */
[----:B------:R-:W-:Y:S02]  /*5f90*/  ISETP.GT.AND P4, PT, R64, 0xff, PT ;  /* 0x000000ff4000780c */ /* 0x000fe40003f84270 */
[----:B------:R-:W2:Y:S02]  /*5fa0*/  LDL.128 R64, [R1+0xb0] ;  /* 0x0000b00001407983 */ /* 0x000ea40000100c00 */
[C---:B------:R-:W-:Y:S02]  /*5fb0*/  SEL R73, R0.reuse, 0xffff, !P4 ;  /* 0x0000ffff00497807 */ /* 0x040fe40006000000 */
[----:B------:R-:W-:-:S04]  /*5fc0*/  LOP3.LUT P4, RZ, R0, 0x8000, RZ, 0xc0, !PT ;  /* 0x0000800000ff7812 */ /* 0x000fc8000788c0ff */
[----:B------:R-:W-:Y:S02]  /*5fd0*/  SEL R73, R73, RZ, !P4 ;  /* 0x000000ff49497207 */ /* 0x000fe40006000000 */
[----:B-1----:R-:W-:-:S05]  /*5fe0*/  IADD3 R14, P4, PT, R2, UR76, RZ ;  /* 0x0000004c020e7c10 */ /* 0x002fca000ff9e0ff */
[----:B------:R-:W-:-:S05]  /*5ff0*/  IMAD.X R15, RZ, RZ, R3, P4 ;  /* 0x000000ffff0f7224 */ /* 0x000fca00020e0603 */
[----:B------:R0:W-:Y:S04]  /*6000*/  STG.E.U8 desc[UR72][R14.64], R73 ;  /* 0x000000490e007986 */ /* 0x0001e8000c101148 */
[----:B------:R-:W4:Y:S01]  /*6010*/  LDG.E.U8 R19, desc[UR72][R16.64+0x1] ;  /* 0x0000014810137981 */ /* 0x000f22000c1e1100 */
[----:B--2---:R-:W4:Y:S02]  /*6020*/  F2I.TRUNC.NTZ R0, R64 ;  /* 0x0000004000007305 */ /* 0x004f24000020f100 */
[----:B----4-:R-:W-:-:S05]  /*6030*/  IMAD.IADD R0, R0, 0x1, R19 ;  /* 0x0000000100007824 */ /* 0x010fca00078e0213 */
[----:B------:R-:W-:-:S04]  /*6040*/  PRMT R19, R0, 0x9910, RZ ;  /* 0x0000991000137816 */ /* 0x000fc800000000ff */
[----:B------:R-:W-:-:S04]  /*6050*/  ISETP.GT.AND P4, PT, R19, 0xff, PT ;  /* 0x000000ff1300780c */ /* 0x000fc80003f84270 */
[C---:B------:R-:W-:Y:S02]  /*6060*/  SEL R19, R0.reuse, 0xffff, !P4 ;  /* 0x0000ffff00137807 */ /* 0x040fe40006000000 */
[----:B------:R-:W-:-:S04]  /*6070*/  LOP3.LUT P4, RZ, R0, 0x8000, RZ, 0xc0, !PT ;  /* 0x0000800000ff7812 */ /* 0x000fc8000788c0ff */
[----:B------:R-:W-:-:S05]  /*6080*/  SEL R19, R19, RZ, !P4 ;  /* 0x000000ff13137207 */ /* 0x000fca0006000000 */
[----:B------:R1:W-:Y:S04]  /*6090*/  STG.E.U8 desc[UR72][R14.64+0x1], R19 ;  /* 0x000001130e007986 */ /* 0x0003e8000c101148 */
[----:B0-----:R-:W2:Y:S01]  /*60a0*/  LDG.E.U8 R73, desc[UR72][R16.64+0x2] ;  /* 0x0000024810497981 */ /* 0x001ea2000c1e1100 */
[----:B---3--:R-:W2:Y:S02]  /*60b0*/  F2I.TRUNC.NTZ R0, R68 ;  /* 0x0000004400007305 */ /* 0x008ea4000020f100 */
[----:B--2---:R-:W-:-:S05]  /*60c0*/  IMAD.IADD R0, R0, 0x1, R73 ;  /* 0x0000000100007824 */ /* 0x004fca00078e0249 */
[----:B------:R-:W-:-:S04]  /*60d0*/  PRMT R72, R0, 0x9910, RZ ;  /* 0x0000991000487816 */ /* 0x000fc800000000ff */
[----:B------:R-:W-:Y:S02]  /*60e0*/  ISETP.GT.AND P4, PT, R72, 0xff, PT ;  /* 0x000000ff4800780c */ /* 0x000fe40003f84270 */
[----:B------:R-:W2:Y:S02]  /*60f0*/  LDL.128 R72, [R1+0xf0] ;  /* 0x0000f00001487983 */ /* 0x000ea40000100c00 */
[C---:B------:R-:W-:Y:S02]  /*6100*/  SEL R77, R0.reuse, 0xffff, !P4 ;  /* 0x0000ffff004d7807 */ /* 0x040fe40006000000 */
[----:B------:R-:W-:-:S04]  /*6110*/  LOP3.LUT P4, RZ, R0, 0x8000, RZ, 0xc0, !PT ;  /* 0x0000800000ff7812 */ /* 0x000fc8000788c0ff */
[----:B------:R-:W-:-:S05]  /*6120*/  SEL R79, R77, RZ, !P4 ;  /* 0x000000ff4d4f7207 */ /* 0x000fca0006000000 */
[----:B------:R-:W-:Y:S04]  /*6130*/  STG.E.U8 desc[UR72][R14.64+0x2], R79 ;  /* 0x0000024f0e007986 */ /* 0x000fe8000c101148 */
[----:B------:R-:W3:Y:S01]  /*6140*/  LDG.E.U8 R17, desc[UR72][R16.64+0x3] ;  /* 0x0000034810117981 */ /* 0x000ee2000c1e1100 */
[----:B------:R-:W-:Y:S01]  /*6150*/  IMAD.X R77, RZ, RZ, R13, P5 ;  /* 0x000000ffff4d7224 */ /* 0x000fe200028e060d */
[----:B--2---:R-:W3:Y:S02]  /*6160*/  F2I.TRUNC.NTZ R0, R72 ;  /* 0x0000004800007305 */ /* 0x004ee4000020f100 */
[----:B---3--:R-:W-:-:S05]  /*6170*/  IMAD.IADD R0, R0, 0x1, R17 ;  /* 0x0000000100007824 */ /* 0x008fca00078e0211 */
        /* <DEDUP_REMOVED lines=9> */
[----:B--2---:R-:W-:-:S05]  /*6210*/  IMAD.IADD R0, R0, 0x1, R77 ;  /* 0x0000000100007824 */ /* 0x004fca00078e024d */
[----:B------:R-:W-:-:S04]  /*6220*/  PRMT R16, R0, 0x9910, RZ ;  /* 0x0000991000107816 */ /* 0x000fc800000000ff */
[----:B------:R-:W-:Y:S02]  /*6230*/  ISETP.GT.AND P5, PT, R16, 0xff, PT ;  /* 0x000000ff1000780c */ /* 0x000fe40003fa4270 */
[C---:B------:R-:W-:Y:S02]  /*6240*/  LOP3.LUT P4, RZ, R0.reuse, 0x8000, RZ, 0xc0, !PT ;  /* 0x0000800000ff7812 */ /* 0x040fe4000788c0ff */
[----:B------:R-:W-:Y:S02]  /*6250*/  SEL R0, R0, 0xffff, !P5 ;  /* 0x0000ffff00007807 */ /* 0x000fe40006800000 */
[----:B------:R-:W-:Y:S02]  /*6260*/  IADD3 R16, P5, PT, R12, UR74, RZ ;  /* 0x0000004a0c107c10 */ /* 0x000fe4000ffbe0ff */
[----:B0-----:R-:W-:-:S03]  /*6270*/  SEL R15, R0, RZ, !P4 ;  /* 0x000000ff000f7207 */ /* 0x001fc60006000000 */
[----:B------:R-:W-:Y:S02]  /*6280*/  IMAD.X R17, RZ, RZ, R13, P5 ;  /* 0x000000ffff117224 */ /* 0x000fe400028e060d */
[----:B------:R0:W-:Y:S04]  /*6290*/  STG.E.U8 desc[UR72][R18.64], R15 ;  /* 0x0000000f12007986 */ /* 0x0001e8000c101148 */
[----:B------:R-:W2:Y:S01]  /*62a0*/  LDG.E.U8 R17, desc[UR72][R16.64] ;  /* 0x0000004810117981 */ /* 0x000ea2000c1e1100 */
[----:B------:R-:W2:Y:S01]  /*62b0*/  F2I.TRUNC.NTZ R0, R49 ;  /* 0x0000003100007305 */ /* 0x000ea2000020f100 */
[----:B------:R-:W-:Y:S01]  /*62c0*/  IADD3 R76, P5, PT, R2, UR74, RZ ;  /* 0x0000004a024c7c10 */ /* 0x000fe2000ffbe0ff */
[----:B------:R-:W-:Y:S01]  /*62d0*/  UIADD3 UR74, UPT, UPT, UR6, UR74, URZ ;  /* 0x0000004a064a7290 */ /* 0x000fe2000fffe0ff */
[----:B------:R-:W1:Y:S03]  /*62e0*/  LDCU UR6, c[0x0][0x390] ;  /* 0x00007200ff0677ac */ /* 0x000e660008000800 */
[----:B------:R-:W-:-:S02]  /*62f0*/  IMAD.X R77, RZ, RZ, R3, P5 ;  /* 0x000000ffff4d7224 */ /* 0x000fc400028e0603 */
[----:B--2---:R-:W-:-:S05]  /*6300*/  IMAD.IADD R0, R0, 0x1, R17 ;  /* 0x0000000100007824 */ /* 0x004fca00078e0211 */
[----:B------:R-:W-:-:S04]  /*6310*/  PRMT R14, R0, 0x9910, RZ ;  /* 0x00009910000e7816 */ /* 0x000fc800000000ff */
[----:B------:R-:W-:Y:S02]  /*6320*/  ISETP.GT.AND P4, PT, R14, 0xff, PT ;  /* 0x000000ff0e00780c */ /* 0x000fe40003f84270 */
[C---:B------:R-:W-:Y:S02]  /*6330*/  LOP3.LUT P6, RZ, R0.reuse, 0x8000, RZ, 0xc0, !PT ;  /* 0x0000800000ff7812 */ /* 0x040fe400078cc0ff */
[----:B------:R-:W-:Y:S02]  /*6340*/  SEL R0, R0, 0xffff, !P4 ;  /* 0x0000ffff00007807 */ /* 0x000fe40006000000 */
[----:B------:R-:W-:Y:S02]  /*6350*/  IADD3 R14, P4, PT, R12, UR74, RZ ;  /* 0x0000004a0c0e7c10 */ /* 0x000fe4000ff9e0ff */
[----:B0-----:R-:W-:Y:S02]  /*6360*/  SEL R15, R0, RZ, !P6 ;  /* 0x000000ff000f7207 */ /* 0x001fe40007000000 */
[----:B------:R-:W-:Y:S01]  /*6370*/  IADD3 R16, P6, PT, R2, UR74, RZ ;  /* 0x0000004a02107c10 */ /* 0x000fe2000ffde0ff */
[----:B-1----:R-:W-:-:S04]  /*6380*/  USHF.L.U32 UR74, UR6, 0x1, URZ ;  /* 0x00000001064a7899 */ /* 0x002fc800080006ff */
[----:B------:R-:W-:-:S06]  /*6390*/  UIADD3 UR75, UPT, UPT, UR74, UR75, URZ ;  /* 0x0000004b4a4b7290 */ /* 0x000fcc000fffe0ff */
[----:B------:R-:W-:-:S05]  /*63a0*/  IADD3 R18, P5, PT, R12, UR75, RZ ;  /* 0x0000004b0c127c10 */ /* 0x000fca000ffbe0ff */
[----:B------:R-:W-:Y:S01]  /*63b0*/  IMAD.X R19, RZ, RZ, R13, P5 ;  /* 0x000000ffff137224 */ /* 0x000fe200028e060d */
[----:B------:R0:W-:Y:S05]  /*63c0*/  STG.E.U8 desc[UR72][R76.64], R15 ;  /* 0x0000000f4c007986 */ /* 0x0001ea000c101148 */
[----:B------:R-:W2:Y:S01]  /*63d0*/  LDG.E.U8 R19, desc[UR72][R18.64] ;  /* 0x0000004812137981 */ /* 0x000ea2000c1e1100 */
        /* <DEDUP_REMOVED lines=12> */
[----:B------:R-:W2:Y:S01]  /*64a0*/  LDG.E.U8 R18, desc[UR72][R18.64] ;  /* 0x0000004812127981 */ /* 0x000ea2000c1e1100 */
[----:B------:R-:W2:Y:S01]  /*64b0*/  F2I.TRUNC.NTZ R53, R53 ;  /* 0x0000003500357305 */ /* 0x000ea2000020f100 */
[----:B------:R-:W-:Y:S01]  /*64c0*/  UIADD3 UR76, UPT, UPT, UR76, UR6, URZ ;  /* 0x000000064c4c7290 */ /* 0x000fe2000fffe0ff */
[----:B--2---:R-:W-:-:S05]  /*64d0*/  IMAD.IADD R0, R53, 0x1, R18 ;  /* 0x0000000135007824 */ /* 0x004fca00078e0212 */
[----:B0-----:R-:W-:-:S04]  /*64e0*/  PRMT R15, R0, 0x9910, RZ ;  /* 0x00009910000f7816 */ /* 0x001fc800000000ff */
        /* <DEDUP_REMOVED lines=10> */
[----:B------:R-:W2:Y:S02]  /*6590*/  F2I.TRUNC.NTZ R61, R61 ;  /* 0x0000003d003d7305 */ /* 0x000ea4000020f100 */
        /* <DEDUP_REMOVED lines=36> */
[--C-:B------:R-:W-:Y:S01]  /*67e0*/  IMAD.X R19, RZ, RZ, R13.reuse, P5 ;  /* 0x000000ffff137224 */ /* 0x100fe200028e060d */
[----:B------:R1:W-:Y:S04]  /*67f0*/  STG.E.U8 desc[UR72][R86.64], R17 ;  /* 0x0000001156007986 */ /* 0x0003e8000c101148 */
        /* <DEDUP_REMOVED lines=12> */
[----:B-1----:R-:W2:Y:S01]  /*68c0*/  LDG.E.U8 R17, desc[UR72][R80.64] ;  /* 0x0000004850117981 */ /* 0x002ea2000c1e1100 */
[----:B------:R-:W2:Y:S01]  /*68d0*/  F2I.TRUNC.NTZ R22, R22 ;  /* 0x0000001600167305 */ /* 0x000ea2000020f100 */
        /* <DEDUP_REMOVED lines=12> */
[----:B0-----:R-:W-:-:S04]  /*69a0*/  PRMT R15, R0, 0x9910, RZ ;  /* 0x00009910000f7816 */ /* 0x001fc800000000ff */
[----:B------:R-:W-:Y:S02]  /*69b0*/  ISETP.GT.AND P0, PT, R15, 0xff, PT ;  /* 0x000000ff0f00780c */ /* 0x000fe40003f04270 */
[C---:B------:R-:W-:Y:S02]  /*69c0*/  LOP3.LUT P1, RZ, R0.reuse, 0x8000, RZ, 0xc0, !PT ;  /* 0x0000800000ff7812 */ /* 0x040fe4000782c0ff */
[----:B------:R-:W-:Y:S02]  /*69d0*/  SEL R0, R0, 0xffff, !P0 ;  /* 0x0000ffff00007807 */ /* 0x000fe40004000000 */
[----:B------:R-:W-:Y:S02]  /*69e0*/  IADD3 R18, P0, PT, R12, UR75, RZ ;  /* 0x0000004b0c127c10 */ /* 0x000fe4000ff1e0ff */
[----:B------:R-:W-:-:S03]  /*69f0*/  SEL R15, R0, RZ, !P1 ;  /* 0x000000ff000f7207 */ /* 0x000fc60004800000 */
[----:B------:R-:W-:Y:S02]  /*6a00*/  IMAD.X R19, RZ, RZ, R13, P0 ;  /* 0x000000ffff137224 */ /* 0x000fe400000e060d */
[----:B------:R0:W-:Y:S04]  /*6a10*/  STG.E.U8 desc[UR72][R78.64+0x1], R15 ;  /* 0x0000010f4e007986 */ /* 0x0001e8000c101148 */
[----:B-1----:R-:W2:Y:S01]  /*6a20*/  LDG.E.U8 R17, desc[UR72][R18.64] ;  /* 0x0000004812117981 */ /* 0x002ea2000c1e1100 */
[----:B------:R-:W2:Y:S01]  /*6a30*/  F2I.TRUNC.NTZ R10, R10 ;  /* 0x0000000a000a7305 */ /* 0x000ea2000020f100 */
[----:B------:R-:W-:-:S05]  /*6a40*/  IADD3 R76, P5, PT, R2, UR75, RZ ;  /* 0x0000004b024c7c10 */ /* 0x000fca000ffbe0ff */
[----:B------:R-:W-:Y:S01]  /*6a50*/  IMAD.X R77, RZ, RZ, R3, P5 ;  /* 0x000000ffff4d7224 */ /* 0x000fe200028e0603 */
[----:B--2---:R-:W-:-:S04]  /*6a60*/  IADD3 R17, PT, PT, R10, R17, RZ ;  /* 0x000000110a117210 */ /* 0x004fc80007ffe0ff */
        /* <DEDUP_REMOVED lines=11> */
[----:B------:R-:W-:Y:S02]  /*6b20*/  ISETP.GT.AND P0, PT, R10, 0xff, PT ;  /* 0x000000ff0a00780c */ /* 0x000fe40003f04270 */
[C---:B------:R-:W-:Y:S02]  /*6b30*/  LOP3.LUT P1, RZ, R0.reuse, 0x8000, RZ, 0xc0, !PT ;  /* 0x0000800000ff7812 */ /* 0x040fe4000782c0ff */
[----:B------:R-:W-:Y:S02]  /*6b40*/  SEL R0, R0, 0xffff, !P0 ;  /* 0x0000ffff00007807 */ /* 0x000fe40004000000 */
[----:B0-----:R-:W-:Y:S02]  /*6b50*/  IADD3 R78, P0, PT, R12, UR76, RZ ;  /* 0x0000004c0c4e7c10 */ /* 0x001fe4000ff1e0ff */
[----:B------:R-:W-:-:S03]  /*6b60*/  SEL R15, R0, RZ, !P1 ;  /* 0x000000ff000f7207 */ /* 0x000fc60004800000 */
[----:B------:R-:W-:Y:S02]  /*6b70*/  IMAD.X R79, RZ, RZ, R13, P0 ;  /* 0x000000ffff4f7224 */ /* 0x000fe400000e060d */
[----:B------:R0:W-:Y:S04]  /*6b80*/  STG.E.U8 desc[UR72][R76.64+0x1], R15 ;  /* 0x0000010f4c007986 */ /* 0x0001e8000c101148 */
[----:B-1----:R-:W2:Y:S01]  /*6b90*/  LDG.E.U8 R17, desc[UR72][R78.64] ;  /* 0x000000484e117981 */ /* 0x002ea2000c1e1100 */
[----:B------:R-:W2:Y:S01]  /*6ba0*/  F2I.TRUNC.NTZ R62, R62 ;  /* 0x0000003e003e7305 */ /* 0x000ea2000020f100 */
[----:B------:R-:W-:-:S05]  /*6bb0*/  IADD3 R18, P5, PT, R2, UR76, RZ ;  /* 0x0000004c02127c10 */ /* 0x000fca000ffbe0ff */
        /* <DEDUP_REMOVED lines=38> */
[----:B------:R-:W-:-:S04]  /*6e20*/  SEL R0, R0, 0xffff, !P0 ;  /* 0x0000ffff00007807 */ /* 0x000fc80004000000 */
[----:B0-----:R-:W-:-:S05]  /*6e30*/  SEL R19, R0, RZ, !P1 ;  /* 0x000000ff00137207 */ /* 0x001fca0004800000 */
[----:B------:R-:W-:Y:S04]  /*6e40*/  STG.E.U8 desc[UR72][R78.64+0x1], R19 ;  /* 0x000001134e007986 */ /* 0x000fe8000c101148 */
[----:B------:R-:W2:Y:S01]  /*6e50*/  LDG.E.U8 R84, desc[UR72][R84.64] ;  /* 0x0000004854547981 */ /* 0x000ea2000c1e1100 */
[----:B------:R-:W2:Y:S01]  /*6e60*/  F2I.TRUNC.NTZ R23, R23 ;  /* 0x0000001700177305 */ /* 0x000ea2000020f100 */
[----:B------:R-:W-:Y:S02]  /*6e70*/  IMAD.X R83, RZ, RZ, R3, P2 ;  /* 0x000000ffff537224 */ /* 0x000fe400010e0603 */
[----:B------:R-:W-:Y:S02]  /*6e80*/  IMAD.X R15, RZ, RZ, R13, P4 ;  /* 0x000000ffff0f7224 */ /* 0x000fe400020e060d */
[----:B--2---:R-:W-:-:S05]  /*6e90*/  IMAD.IADD R0, R23, 0x1, R84 ;  /* 0x0000000117007824 */ /* 0x004fca00078e0254 */
[----:B------:R-:W-:-:S04]  /*6ea0*/  PRMT R10, R0, 0x9910, RZ ;  /* 0x00009910000a7816 */ /* 0x000fc800000000ff */
[----:B------:R-:W-:Y:S02]  /*6eb0*/  ISETP.GT.AND P0, PT, R10, 0xff, PT ;  /* 0x000000ff0a00780c */ /* 0x000fe40003f04270 */
[C---:B------:R-:W-:Y:S02]  /*6ec0*/  LOP3.LUT P1, RZ, R0.reuse, 0x8000, RZ, 0xc0, !PT ;  /* 0x0000800000ff7812 */ /* 0x040fe4000782c0ff */
[----:B------:R-:W-:-:S04]  /*6ed0*/  SEL R0, R0, 0xffff, !P0 ;  /* 0x0000ffff00007807 */ /* 0x000fc80004000000 */
[----:B-1----:R-:W-:-:S05]  /*6ee0*/  SEL R17, R0, RZ, !P1 ;  /* 0x000000ff00117207 */ /* 0x002fca0004800000 */
[----:B------:R0:W-:Y:S04]  /*6ef0*/  STG.E.U8 desc[UR72][R82.64], R17 ;  /* 0x0000001152007986 */ /* 0x0001e8000c101148 */
[----:B------:R-:W2:Y:S01]  /*6f00*/  LDG.E.U8 R14, desc[UR72][R14.64] ;  /* 0x000000480e0e7981 */ /* 0x000ea2000c1e1100 */
[----:B------:R-:W2:Y:S01]  /*6f10*/  F2I.TRUNC.NTZ R51, R51 ;  /* 0x0000003300337305 */ /* 0x000ea2000020f100 */
[----:B------:R-:W-:-:S06]  /*6f20*/  UIADD3 UR75, UPT, UPT, UR75, UR6, URZ ;  /* 0x000000064b4b7290 */ /* 0x000fcc000fffe0ff */
[----:B------:R-:W-:Y:S01]  /*6f30*/  IADD3 R18, P2, PT, R12, UR75, RZ ;  /* 0x0000004b0c127c10 */ /* 0x000fe2000ff5e0ff */
[----:B0-----:R-:W-:-:S04]  /*6f40*/  IMAD.X R17, RZ, RZ, R3, P6 ;  /* 0x000000ffff117224 */ /* 0x001fc800030e0603 */
        /* <DEDUP_REMOVED lines=24> */
[----:B------:R-:W-:-:S06]  /*70d0*/  UIADD3 UR76, UPT, UPT, UR76, UR6, URZ ;  /* 0x000000064c4c7290 */ /* 0x000fcc000fffe0ff */
[----:B0-----:R-:W-:-:S05]  /*70e0*/  IADD3 R16, P3, PT, R12, UR76, RZ ;  /* 0x0000004c0c107c10 */ /* 0x001fca000ff7e0ff */
        /* <DEDUP_REMOVED lines=8> */
[----:B------:R-:W-:-:S05]  /*7170*/  SEL R23, R0, RZ, !P1 ;  /* 0x000000ff00177207 */ /* 0x000fca0004800000 */
[----:B------:R0:W-:Y:S04]  /*7180*/  STG.E.U8 desc[UR72][R10.64], R23 ;  /* 0x000000170a007986 */ /* 0x0001e8000c101148 */
[----:B------:R-:W2:Y:S01]  /*7190*/  LDG.E.U8 R16, desc[UR72][R16.64] ;  /* 0x0000004810107981 */ /* 0x000ea2000c1e1100 */
[----:B------:R-:W2:Y:S01]  /*71a0*/  F2I.TRUNC.NTZ R63, R63 ;  /* 0x0000003f003f7305 */ /* 0x000ea2000020f100 */
[----:B------:R-:W-:-:S06]  /*71b0*/  UIADD3 UR7, UPT, UPT, UR74, UR7, URZ ;  /* 0x000000074a077290 */ /* 0x000fcc000fffe0ff */
[----:B------:R-:W-:-:S05]  /*71c0*/  IADD3 R18, P3, PT, R12, UR7, RZ ;  /* 0x000000070c127c10 */ /* 0x000fca000ff7e0ff */
[----:B-1----:R-:W-:Y:S02]  /*71d0*/  IMAD.X R19, RZ, RZ, R13, P3 ;  /* 0x000000ffff137224 */ /* 0x002fe400018e060d */
        /* <DEDUP_REMOVED lines=11> */
[----:B------:R-:W-:-:S06]  /*7290*/  UIADD3 UR6, UPT, UPT, UR77, UR6, URZ ;  /* 0x000000064d067290 */ /* 0x000fcc000fffe0ff */
        /* <DEDUP_REMOVED lines=25> */
[----:B------:R1:W2:Y:S01]  /*7430*/  LDG.E.U8 R23, desc[UR72][R18.64] ;  /* 0x0000004812177981 */ /* 0x0002a2000c1e1100 */
[----:B------:R-:W2:Y:S01]  /*7440*/  F2I.TRUNC.NTZ R0, R75 ;  /* 0x0000004b00007305 */ /* 0x000ea2000020f100 */
[----:B------:R-:W-:Y:S02]  /*7450*/  IMAD.MOV.U32 R12, RZ, RZ, R56 ;  /* 0x000000ffff0c7224 */ /* 0x000fe400078e0038 */
[----:B------:R-:W-:Y:S02]  /*7460*/  IMAD.MOV.U32 R13, RZ, RZ, R4 ;  /* 0x000000ffff0d7224 */ /* 0x000fe400078e0004 */
[----:B------:R-:W-:-:S02]  /*7470*/  IMAD.MOV.U32 R16, RZ, RZ, R57 ;  /* 0x000000ffff107224 */ /* 0x000fc400078e0039 */
[----:B0-----:R-:W-:Y:S02]  /*7480*/  IMAD.MOV.U32 R14, RZ, RZ, R24 ;  /* 0x000000ffff0e7224 */ /* 0x001fe400078e0018 */
[----:B------:R-:W-:Y:S02]  /*7490*/  IMAD.MOV.U32 R15, RZ, RZ, R40 ;  /* 0x000000ffff0f7224 */ /* 0x000fe400078e0028 */
[----:B------:R-:W-:Y:S02]  /*74a0*/  IMAD.MOV.U32 R56, RZ, RZ, R58 ;  /* 0x000000ffff387224 */ /* 0x000fe400078e003a */
[----:B------:R-:W-:Y:S02]  /*74b0*/  IMAD.MOV.U32 R76, RZ, RZ, R59 ;  /* 0x000000ffff4c7224 */ /* 0x000fe400078e003b */
[----:B------:R-:W-:Y:S02]  /*74c0*/  IMAD.MOV.U32 R17, RZ, RZ, R5 ;  /* 0x000000ffff117224 */ /* 0x000fe400078e0005 */
[----:B-1----:R-:W-:-:S02]  /*74d0*/  IMAD.MOV.U32 R18, RZ, RZ, R25 ;  /* 0x000000ffff127224 */ /* 0x002fc400078e0019 */
[----:B------:R-:W-:Y:S02]  /*74e0*/  IMAD.MOV.U32 R19, RZ, RZ, R41 ;  /* 0x000000ffff137224 */ /* 0x000fe400078e0029 */
[----:B------:R-:W-:Y:S02]  /*74f0*/  IMAD.MOV.U32 R57, RZ, RZ, R6 ;  /* 0x000000ffff397224 */ /* 0x000fe400078e0006 */
[----:B------:R-:W-:Y:S02]  /*7500*/  IMAD.MOV.U32 R58, RZ, RZ, R26 ;  /* 0x000000ffff3a7224 */ /* 0x000fe400078e001a */
[----:B------:R-:W-:Y:S02]  /*7510*/  IMAD.MOV.U32 R59, RZ, RZ, R42 ;  /* 0x000000ffff3b7224 */ /* 0x000fe400078e002a */
[----:B------:R-:W-:Y:S02]  /*7520*/  IMAD.MOV.U32 R77, RZ, RZ, R7 ;  /* 0x000000ffff4d7224 */ /* 0x000fe400078e0007 */
[----:B------:R-:W-:-:S02]  /*7530*/  IMAD.MOV.U32 R78, RZ, RZ, R27 ;  /* 0x000000ffff4e7224 */ /* 0x000fc400078e001b */
[----:B------:R-:W-:Y:S01]  /*7540*/  IMAD.MOV.U32 R79, RZ, RZ, R43 ;  /* 0x000000ffff4f7224 */ /* 0x000fe200078e002b */
[----:B------:R-:W-:Y:S01]  /*7550*/  STL.128 [R1+0x100], R12 ;  /* 0x0001000c01007387 */ /* 0x000fe20000100c00 */
[----:B------:R-:W-:Y:S02]  /*7560*/  IMAD.MOV.U32 R4, RZ, RZ, R44 ;  /* 0x000000ffff047224 */ /* 0x000fe400078e002c */
[----:B------:R-:W-:Y:S02]  /*7570*/  IMAD.MOV.U32 R5, RZ, RZ, R28 ;  /* 0x000000ffff057224 */ /* 0x000fe400078e001c */
[----:B------:R-:W-:Y:S02]  /*7580*/  IMAD.MOV.U32 R6, RZ, RZ, R32 ;  /* 0x000000ffff067224 */ /* 0x000fe400078e0020 */
[----:B------:R-:W-:Y:S01]  /*7590*/  IMAD.MOV.U32 R7, RZ, RZ, R36 ;  /* 0x000000ffff077224 */ /* 0x000fe200078e0024 */
[----:B------:R-:W-:Y:S04]  /*75a0*/  STL.128 [R1+0x120], R16 ;  /* 0x0001201001007387 */ /* 0x000fe80000100c00 */
[----:B------:R-:W-:Y:S04]  /*75b0*/  STL.128 [R1+0x140], R56 ;  /* 0x0001403801007387 */ /* 0x000fe80000100c00 */
[----:B------:R-:W-:Y:S04]  /*75c0*/  STL.128 [R1+0x160], R76 ;  /* 0x0001604c01007387 */ /* 0x000fe80000100c00 */
[----:B------:R0:W-:Y:S01]  /*75d0*/  STL.128 [R1+0x110], R4 ;  /* 0x0001100401007387 */ /* 0x0001e20000100c00 */
[----:B------:R-:W-:-:S02]  /*75e0*/  IMAD.MOV.U32 R25, RZ, RZ, R30 ;  /* 0x000000ffff197224 */ /* 0x000fc400078e001e */
[----:B------:R-:W-:Y:S02]  /*75f0*/  IMAD.MOV.U32 R41, RZ, RZ, R31 ;  /* 0x000000ffff297224 */ /* 0x000fe400078e001f */
[----:B------:R-:W-:Y:S02]  /*7600*/  IMAD.MOV.U32 R28, RZ, RZ, R45 ;  /* 0x000000ffff1c7224 */ /* 0x000fe400078e002d */
[----:B------:R-:W-:Y:S02]  /*7610*/  IMAD.MOV.U32 R30, RZ, RZ, R33 ;  /* 0x000000ffff1e7224 */ /* 0x000fe400078e0021 */
[----:B------:R-:W-:Y:S01]  /*7620*/  IMAD.MOV.U32 R31, RZ, RZ, R37 ;  /* 0x000000ffff1f7224 */ /* 0x000fe200078e0025 */
[----:B------:R-:W-:Y:S01]  /*7630*/  IADD3 R2, P2, PT, R2, UR5, RZ ;  /* 0x0000000502027c10 */ /* 0x000fe2000ff5e0ff */
[----:B------:R-:W-:Y:S02]  /*7640*/  IMAD.MOV.U32 R24, RZ, RZ, R46 ;  /* 0x000000ffff187224 */ /* 0x000fe400078e002e */
[----:B------:R-:W-:-:S02]  /*7650*/  IMAD.MOV.U32 R26, RZ, RZ, R34 ;  /* 0x000000ffff1a7224 */ /* 0x000fc400078e0022 */
[----:B------:R-:W-:Y:S02]  /*7660*/  IMAD.MOV.U32 R27, RZ, RZ, R38 ;  /* 0x000000ffff1b7224 */ /* 0x000fe400078e0026 */
[----:B------:R-:W-:Y:S02]  /*7670*/  IMAD.MOV.U32 R40, RZ, RZ, R47 ;  /* 0x000000ffff287224 */ /* 0x000fe400078e002f */
[----:B------:R-:W-:Y:S02]  /*7680*/  IMAD.MOV.U32 R42, RZ, RZ, R35 ;  /* 0x000000ffff2a7224 */ /* 0x000fe400078e0023 */
[----:B------:R-:W-:Y:S02]  /*7690*/  IMAD.MOV.U32 R43, RZ, RZ, R39 ;  /* 0x000000ffff2b7224 */ /* 0x000fe400078e0027 */
[----:B0-----:R-:W-:Y:S02]  /*76a0*/  IMAD.MOV.U32 R6, RZ, RZ, R21 ;  /* 0x000000ffff067224 */ /* 0x001fe400078e0015 */
[----:B------:R-:W-:Y:S01]  /*76b0*/  IMAD.MOV.U32 R7, RZ, RZ, R49 ;  /* 0x000000ffff077224 */ /* 0x000fe200078e0031 */
[----:B------:R-:W-:Y:S01]  /*76c0*/  STL.128 [R1+0x130], R28 ;  /* 0x0001301c01007387 */ /* 0x000fe20000100c00 */
[----:B------:R-:W-:-:S02]  /*76d0*/  IMAD.MOV.U32 R21, RZ, RZ, R48 ;  /* 0x000000ffff157224 */ /* 0x000fc400078e0030 */
[----:B------:R-:W-:Y:S01]  /*76e0*/  IMAD.MOV.U32 R22, RZ, RZ, R8 ;  /* 0x000000ffff167224 */ /* 0x000fe200078e0008 */
[----:B------:R-:W-:Y:S01]  /*76f0*/  STL.128 [R1+0x150], R24 ;  /* 0x0001501801007387 */ /* 0x000fe20000100c00 */
[----:B------:R-:W-:Y:S02]  /*7700*/  IMAD.MOV.U32 R61, RZ, RZ, R64 ;  /* 0x000000ffff3d7224 */ /* 0x000fe400078e0040 */
[----:B------:R-:W-:Y:S01]  /*7710*/  IMAD.MOV.U32 R62, RZ, RZ, R68 ;  /* 0x000000ffff3e7224 */ /* 0x000fe200078e0044 */
[----:B------:R-:W-:Y:S01]  /*7720*/  STL.128 [R1+0x170], R40 ;  /* 0x0001702801007387 */ /* 0x000fe20000100c00 */
[----:B------:R-:W-:Y:S02]  /*7730*/  IMAD.MOV.U32 R63, RZ, RZ, R72 ;  /* 0x000000ffff3f7224 */ /* 0x000fe400078e0048 */
[----:B------:R-:W-:Y:S01]  /*7740*/  IMAD.X R3, RZ, RZ, R3, P2 ;  /* 0x000000ffff037224 */ /* 0x000fe200010e0603 */
[----:B------:R-:W-:Y:S04]  /*7750*/  STL.64 [R1+0x1a0], R6 ;  /* 0x0001a00601007387 */ /* 0x000fe80000100a00 */
[----:B------:R-:W-:Y:S01]  /*7760*/  STL [R1+0x1a8], R9 ;  /* 0x0001a80901007387 */ /* 0x000fe20000100800 */
[----:B--2---:R-:W-:-:S05]  /*7770*/  IMAD.IADD R0, R0, 0x1, R23 ;  /* 0x0000000100007824 */ /* 0x004fca00078e0217 */
[----:B------:R-:W-:-:S04]  /*7780*/  PRMT R4, R0, 0x9910, RZ ;  /* 0x0000991000047816 */ /* 0x000fc800000000ff */
[----:B------:R-:W-:Y:S02]  /*7790*/  ISETP.GT.AND P0, PT, R4, 0xff, PT ;  /* 0x000000ff0400780c */ /* 0x000fe40003f04270 */
[C---:B------:R-:W-:Y:S02]  /*77a0*/  LOP3.LUT P1, RZ, R0.reuse, 0x8000, RZ, 0xc0, !PT ;  /* 0x0000800000ff7812 */ /* 0x040fe4000782c0ff */
[----:B------:R-:W-:Y:S01]  /*77b0*/  SEL R0, R0, 0xffff, !P0 ;  /* 0x0000ffff00007807 */ /* 0x000fe20004000000 */
[----:B------:R-:W-:-:S03]  /*77c0*/  IMAD.MOV.U32 R23, RZ, RZ, R52 ;  /* 0x000000ffff177224 */ /* 0x000fc600078e0034 */
[----:B------:R-:W-:Y:S02]  /*77d0*/  SEL R5, R0, RZ, !P1 ;  /* 0x000000ff00057207 */ /* 0x000fe40004800000 */
[----:B------:R-:W-:Y:S04]  /*77e0*/  STL.128 [R1+0x180], R20 ;  /* 0x0001801401007387 */ /* 0x000fe80000100c00 */
[----:B------:R-:W-:Y:S04]  /*77f0*/  STL.128 [R1+0x190], R60 ;  /* 0x0001903c01007387 */ /* 0x000fe80000100c00 */
[----:B------:R-:W-:Y:S01]  /*7800*/  STG.E.U8 desc[UR72][R2.64], R5 ;  /* 0x0000000502007986 */ /* 0x000fe2000c101148 */
[----:B------:R-:W-:Y:S05]  /*7810*/  EXIT ;  /* 0x000000000000794d */ /* 0x000fea0003800000 */
.L_x_2:
[----:B------:R-:W-:-:S00]  /*7820*/  BRA `(.L_x_2) ;  /* 0xfffffffc00fc7947 */ /* 0x000fc0000383ffff */
[----:B------:R-:W-:-:S00]  /*7830*/  NOP ;  /* 0x0000000000007918 */ /* 0x000fc00000000000 */
        /* <DEDUP_REMOVED lines=12> */
.L_x_3:


//--------------------- .nv.shared.reserved.0     --------------------------
	.section	.nv.shared.reserved.0,"aw",@nobits
	.weak		__nv_reservedSMEM_offset_0_alias
	.size		__nv_reservedSMEM_offset_0_alias, 0, 64
	.other		__nv_reservedSMEM_offset_0_alias,@"STO_CUDA_RESERVED_SHARED STV_DEFAULT"
__nv_reservedSMEM_offset_0_alias:
	.zero		0
	.zero		64


//--------------------- .nv.constant0._Z24k_dequant_idct_block_8x8PsPhjjS0_h --------------------------
	.section	.nv.constant0._Z24k_dequant_idct_block_8x8PsPhjjS0_h,"a",@progbits
	.sectionflags	@""
	.align	4
.nv.constant0._Z24k_dequant_idct_block_8x8PsPhjjS0_h:
	.zero		929


//--------------------- SYMBOLS --------------------------

	.type		.nv.reservedSmem.offset0,@object
	.size		.nv.reservedSmem.offset0,0x4
